//
// Generated by NVIDIA NVVM Compiler
//
// Compiler Build ID: CL-36424714
// Cuda compilation tools, release 13.0, V13.0.88
// Based on NVVM 20.0.0
//

.version 9.0
.target sm_100
.address_size 64

.extern .func  (.param .b64 func_retval0) malloc
(
	.param .b64 malloc_param_0
)
;
.const .align 8 .b8 dev_box[32];
.const .align 4 .b8 dev_threads[4];
.const .align 4 .b8 dev_blocks[4];
.const .align 4 .b8 dev_n_of_ints[4];

.func  (.param .b32 func_retval0) _Z2g1IdEiP12interval_gpuIT_E(
	.param .b64 _Z2g1IdEiP12interval_gpuIT_E_param_0
)
{
	.reg .pred 	%p<3>;
	.reg .b32 	%r<4>;
	.reg .b64 	%rd<2>;
	.reg .b64 	%fd<27>;

	ld.param.u64 	%rd1, [_Z2g1IdEiP12interval_gpuIT_E_param_0];
	ld.f64 	%fd1, [%rd1];
	mul.f64 	%fd2, %fd1, %fd1;
	ld.f64 	%fd3, [%rd1+8];
	mul.f64 	%fd4, %fd1, %fd3;
	min.f64 	%fd5, %fd2, %fd4;
	mul.f64 	%fd6, %fd3, %fd3;
	min.f64 	%fd7, %fd4, %fd6;
	min.f64 	%fd8, %fd5, %fd7;
	max.f64 	%fd9, %fd2, %fd4;
	max.f64 	%fd10, %fd4, %fd6;
	max.f64 	%fd11, %fd9, %fd10;
	ld.f64 	%fd12, [%rd1+16];
	mul.f64 	%fd13, %fd12, %fd12;
	ld.f64 	%fd14, [%rd1+24];
	mul.f64 	%fd15, %fd12, %fd14;
	min.f64 	%fd16, %fd13, %fd15;
	mul.f64 	%fd17, %fd14, %fd14;
	min.f64 	%fd18, %fd15, %fd17;
	min.f64 	%fd19, %fd16, %fd18;
	max.f64 	%fd20, %fd13, %fd15;
	max.f64 	%fd21, %fd15, %fd17;
	max.f64 	%fd22, %fd20, %fd21;
	add.f64 	%fd23, %fd8, %fd19;
	add.f64 	%fd24, %fd11, %fd22;
	add.f64 	%fd25, %fd23, 0dC062000000000000;
	add.f64 	%fd26, %fd24, 0dC062000000000000;
	setp.lt.f64 	%p1, %fd26, 0d0000000000000000;
	selp.u32 	%r1, 1, 0, %p1;
	setp.lt.f64 	%p2, %fd25, 0d0000000000000000;
	selp.u32 	%r2, 1, 0, %p2;
	add.s32 	%r3, %r1, %r2;
	st.param.b32 	[func_retval0], %r3;
	ret;

}
.func  (.param .b32 func_retval0) _Z2g2IdEiP12interval_gpuIT_E(
	.param .b64 _Z2g2IdEiP12interval_gpuIT_E_param_0
)
{
	.reg .pred 	%p<3>;
	.reg .b32 	%r<4>;
	.reg .b64 	%rd<2>;
	.reg .b64 	%fd<26>;

	ld.param.u64 	%rd1, [_Z2g2IdEiP12interval_gpuIT_E_param_0];
	ld.f64 	%fd1, [%rd1];
	mul.f64 	%fd2, %fd1, %fd1;
	ld.f64 	%fd3, [%rd1+8];
	mul.f64 	%fd4, %fd1, %fd3;
	min.f64 	%fd5, %fd2, %fd4;
	mul.f64 	%fd6, %fd3, %fd3;
	min.f64 	%fd7, %fd4, %fd6;
	min.f64 	%fd8, %fd5, %fd7;
	max.f64 	%fd9, %fd2, %fd4;
	max.f64 	%fd10, %fd4, %fd6;
	max.f64 	%fd11, %fd9, %fd10;
	mov.f64 	%fd12, 0d4050000000000000;
	sub.f64 	%fd13, %fd12, %fd11;
	sub.f64 	%fd14, %fd12, %fd8;
	ld.f64 	%fd15, [%rd1+16];
	mul.f64 	%fd16, %fd15, %fd15;
	ld.f64 	%fd17, [%rd1+24];
	mul.f64 	%fd18, %fd15, %fd17;
	min.f64 	%fd19, %fd16, %fd18;
	mul.f64 	%fd20, %fd17, %fd17;
	min.f64 	%fd21, %fd18, %fd20;
	min.f64 	%fd22, %fd19, %fd21;
	max.f64 	%fd23, %fd16, %fd18;
	max.f64 	%fd24, %fd18, %fd20;
	max.f64 	%fd25, %fd23, %fd24;
	setp.lt.f64 	%p1, %fd14, %fd22;
	selp.u32 	%r1, 1, 0, %p1;
	setp.lt.f64 	%p2, %fd13, %fd25;
	selp.u32 	%r2, 1, 0, %p2;
	add.s32 	%r3, %r2, %r1;
	st.param.b32 	[func_retval0], %r3;
	ret;

}
.func  (.param .b32 func_retval0) _Z2g3IdEiP12interval_gpuIT_E(
	.param .b64 _Z2g3IdEiP12interval_gpuIT_E_param_0
)
{
	.reg .pred 	%p<3>;
	.reg .b32 	%r<4>;
	.reg .b64 	%rd<2>;
	.reg .b64 	%fd<29>;

	ld.param.u64 	%rd1, [_Z2g3IdEiP12interval_gpuIT_E_param_0];
	ld.f64 	%fd1, [%rd1];
	add.f64 	%fd2, %fd1, 0dC014000000000000;
	ld.f64 	%fd3, [%rd1+8];
	add.f64 	%fd4, %fd3, 0dC014000000000000;
	mul.f64 	%fd5, %fd2, %fd2;
	mul.f64 	%fd6, %fd2, %fd4;
	min.f64 	%fd7, %fd5, %fd6;
	mul.f64 	%fd8, %fd4, %fd4;
	min.f64 	%fd9, %fd6, %fd8;
	min.f64 	%fd10, %fd7, %fd9;
	max.f64 	%fd11, %fd5, %fd6;
	max.f64 	%fd12, %fd6, %fd8;
	max.f64 	%fd13, %fd11, %fd12;
	ld.f64 	%fd14, [%rd1+16];
	mul.f64 	%fd15, %fd14, %fd14;
	ld.f64 	%fd16, [%rd1+24];
	mul.f64 	%fd17, %fd14, %fd16;
	min.f64 	%fd18, %fd15, %fd17;
	mul.f64 	%fd19, %fd16, %fd16;
	min.f64 	%fd20, %fd17, %fd19;
	min.f64 	%fd21, %fd18, %fd20;
	max.f64 	%fd22, %fd15, %fd17;
	max.f64 	%fd23, %fd17, %fd19;
	max.f64 	%fd24, %fd22, %fd23;
	add.f64 	%fd25, %fd10, %fd21;
	add.f64 	%fd26, %fd13, %fd24;
	add.f64 	%fd27, %fd25, 0dC062000000000000;
	add.f64 	%fd28, %fd26, 0dC062000000000000;
	setp.lt.f64 	%p1, %fd28, 0d0000000000000000;
	selp.u32 	%r1, 1, 0, %p1;
	setp.lt.f64 	%p2, %fd27, 0d0000000000000000;
	selp.u32 	%r2, 1, 0, %p2;
	add.s32 	%r3, %r1, %r2;
	st.param.b32 	[func_retval0], %r3;
	ret;

}
.func  (.param .b32 func_retval0) _Z2g4IdEiP12interval_gpuIT_E(
	.param .b64 _Z2g4IdEiP12interval_gpuIT_E_param_0
)
{
	.reg .pred 	%p<3>;
	.reg .b32 	%r<4>;
	.reg .b64 	%rd<2>;
	.reg .b64 	%fd<28>;

	ld.param.u64 	%rd1, [_Z2g4IdEiP12interval_gpuIT_E_param_0];
	ld.f64 	%fd1, [%rd1];
	add.f64 	%fd2, %fd1, 0dC014000000000000;
	ld.f64 	%fd3, [%rd1+8];
	add.f64 	%fd4, %fd3, 0dC014000000000000;
	mul.f64 	%fd5, %fd2, %fd2;
	mul.f64 	%fd6, %fd2, %fd4;
	min.f64 	%fd7, %fd5, %fd6;
	mul.f64 	%fd8, %fd4, %fd4;
	min.f64 	%fd9, %fd6, %fd8;
	min.f64 	%fd10, %fd7, %fd9;
	max.f64 	%fd11, %fd5, %fd6;
	max.f64 	%fd12, %fd6, %fd8;
	max.f64 	%fd13, %fd11, %fd12;
	mov.f64 	%fd14, 0d4050000000000000;
	sub.f64 	%fd15, %fd14, %fd13;
	sub.f64 	%fd16, %fd14, %fd10;
	ld.f64 	%fd17, [%rd1+16];
	mul.f64 	%fd18, %fd17, %fd17;
	ld.f64 	%fd19, [%rd1+24];
	mul.f64 	%fd20, %fd17, %fd19;
	min.f64 	%fd21, %fd18, %fd20;
	mul.f64 	%fd22, %fd19, %fd19;
	min.f64 	%fd23, %fd20, %fd22;
	min.f64 	%fd24, %fd21, %fd23;
	max.f64 	%fd25, %fd18, %fd20;
	max.f64 	%fd26, %fd20, %fd22;
	max.f64 	%fd27, %fd25, %fd26;
	setp.lt.f64 	%p1, %fd16, %fd24;
	selp.u32 	%r1, 1, 0, %p1;
	setp.lt.f64 	%p2, %fd15, %fd27;
	selp.u32 	%r2, 1, 0, %p2;
	add.s32 	%r3, %r2, %r1;
	st.param.b32 	[func_retval0], %r3;
	ret;

}
	// .globl	_Z10first_gridIdEvPi
.visible .entry _Z10first_gridIdEvPi(
	.param .u64 .ptr .align 1 _Z10first_gridIdEvPi_param_0
)
{
	.reg .b32 	%r<10>;
	.reg .b64 	%rd<9>;
	.reg .b64 	%fd<19>;

	ld.param.u64 	%rd1, [_Z10first_gridIdEvPi_param_0];
	ld.const.u32 	%r1, [dev_n_of_ints];
	cvt.s64.s32 	%rd2, %r1;
	mul.wide.s32 	%rd3, %r1, 16;
	{ // callseq 0, 0
	.param .b64 param0;
	st.param.b64 	[param0], %rd3;
	.param .b64 retval0;
	call.uni (retval0), 
	malloc, 
	(
	param0
	);
	ld.param.b64 	%rd4, [retval0];
	} // callseq 0
	st.u64 	[%rd4+-8], %rd2;
	cvta.to.global.u64 	%rd6, %rd1;
	ld.const.f64 	%fd1, [dev_box];
	mov.u32 	%r2, %tid.x;
	cvt.rn.f64.u32 	%fd2, %r2;
	ld.const.f64 	%fd3, [dev_box+8];
	sub.f64 	%fd4, %fd3, %fd1;
	mul.f64 	%fd5, %fd4, %fd2;
	fma.rn.f64 	%fd6, %fd5, 0d3F90000000000000, %fd1;
	add.s32 	%r3, %r2, 1;
	cvt.rn.f64.u32 	%fd7, %r3;
	mul.f64 	%fd8, %fd4, %fd7;
	fma.rn.f64 	%fd9, %fd8, 0d3F90000000000000, %fd1;
	st.f64 	[%rd4], %fd6;
	st.f64 	[%rd4+8], %fd9;
	ld.const.f64 	%fd10, [dev_box+16];
	mov.u32 	%r4, %ctaid.x;
	cvt.rn.f64.u32 	%fd11, %r4;
	ld.const.f64 	%fd12, [dev_box+24];
	sub.f64 	%fd13, %fd12, %fd10;
	mul.f64 	%fd14, %fd13, %fd11;
	fma.rn.f64 	%fd15, %fd14, 0d3FA0000000000000, %fd10;
	add.s32 	%r5, %r4, 1;
	cvt.rn.f64.u32 	%fd16, %r5;
	mul.f64 	%fd17, %fd13, %fd16;
	fma.rn.f64 	%fd18, %fd17, 0d3FA0000000000000, %fd10;
	st.f64 	[%rd4+16], %fd15;
	st.f64 	[%rd4+24], %fd18;
	mov.u32 	%r6, %ntid.x;
	mad.lo.s32 	%r7, %r4, %r6, %r2;
	shl.b32 	%r8, %r7, 4;
	mul.wide.u32 	%rd7, %r8, 4;
	add.s64 	%rd8, %rd6, %rd7;
	mov.b32 	%r9, 9;
	st.global.u32 	[%rd8], %r9;
	ret;

}
	// .globl	_Z11second_gridIdEvPi
.visible .entry _Z11second_gridIdEvPi(
	.param .u64 .ptr .align 1 _Z11second_gridIdEvPi_param_0
)
{
	.reg .pred 	%p<2>;
	.reg .b32 	%r<23>;
	.reg .b64 	%rd<9>;
	.reg .b64 	%fd<25>;

	ld.param.u64 	%rd1, [_Z11second_gridIdEvPi_param_0];
	ld.const.u32 	%r1, [dev_n_of_ints];
	cvt.s64.s32 	%rd2, %r1;
	mul.wide.s32 	%rd3, %r1, 16;
	{ // callseq 1, 0
	.param .b64 param0;
	st.param.b64 	[param0], %rd3;
	.param .b64 retval0;
	call.uni (retval0), 
	malloc, 
	(
	param0
	);
	ld.param.b64 	%rd4, [retval0];
	} // callseq 1
	st.u64 	[%rd4+-8], %rd2;
	cvta.to.global.u64 	%rd6, %rd1;
	ld.const.f64 	%fd1, [dev_box];
	mov.u32 	%r2, %tid.x;
	cvt.rn.f64.u32 	%fd2, %r2;
	ld.const.f64 	%fd3, [dev_box+8];
	sub.f64 	%fd4, %fd3, %fd1;
	mul.f64 	%fd5, %fd4, %fd2;
	ld.const.u32 	%r3, [dev_threads];
	cvt.rn.f64.s32 	%fd6, %r3;
	div.rn.f64 	%fd7, %fd5, %fd6;
	add.f64 	%fd8, %fd1, %fd7;
	add.s32 	%r4, %r2, 1;
	cvt.rn.f64.u32 	%fd9, %r4;
	mul.f64 	%fd10, %fd4, %fd9;
	div.rn.f64 	%fd11, %fd10, %fd6;
	add.f64 	%fd12, %fd1, %fd11;
	st.f64 	[%rd4], %fd8;
	st.f64 	[%rd4+8], %fd12;
	ld.const.f64 	%fd13, [dev_box+16];
	mov.u32 	%r5, %ctaid.x;
	cvt.rn.f64.u32 	%fd14, %r5;
	ld.const.f64 	%fd15, [dev_box+24];
	sub.f64 	%fd16, %fd15, %fd13;
	mul.f64 	%fd17, %fd16, %fd14;
	ld.const.u32 	%r6, [dev_blocks];
	cvt.rn.f64.s32 	%fd18, %r6;
	div.rn.f64 	%fd19, %fd17, %fd18;
	add.f64 	%fd20, %fd13, %fd19;
	add.s32 	%r7, %r5, 1;
	cvt.rn.f64.u32 	%fd21, %r7;
	mul.f64 	%fd22, %fd16, %fd21;
	div.rn.f64 	%fd23, %fd22, %fd18;
	add.f64 	%fd24, %fd13, %fd23;
	st.f64 	[%rd4+16], %fd20;
	st.f64 	[%rd4+24], %fd24;
	mov.u32 	%r8, %ntid.x;
	mad.lo.s32 	%r9, %r5, %r8, %r2;
	mul.wide.u32 	%rd7, %r9, 4;
	add.s64 	%rd8, %rd6, %rd7;
	mov.b32 	%r10, 1;
	st.global.u32 	[%rd8], %r10;
	{ // callseq 2, 0
	.param .b64 param0;
	st.param.b64 	[param0], %rd4;
	.param .b32 retval0;
	call.uni (retval0), 
	_Z2g1IdEiP12interval_gpuIT_E, 
	(
	param0
	);
	ld.param.b32 	%r11, [retval0];
	} // callseq 2
	st.global.u32 	[%rd8], %r11;
	{ // callseq 3, 0
	.param .b64 param0;
	st.param.b64 	[param0], %rd4;
	.param .b32 retval0;
	call.uni (retval0), 
	_Z2g2IdEiP12interval_gpuIT_E, 
	(
	param0
	);
	ld.param.b32 	%r13, [retval0];
	} // callseq 3
	mul.lo.s32 	%r15, %r11, %r13;
	st.global.u32 	[%rd8], %r15;
	{ // callseq 4, 0
	.param .b64 param0;
	st.param.b64 	[param0], %rd4;
	.param .b32 retval0;
	call.uni (retval0), 
	_Z2g3IdEiP12interval_gpuIT_E, 
	(
	param0
	);
	ld.param.b32 	%r16, [retval0];
	} // callseq 4
	mul.lo.s32 	%r18, %r15, %r16;
	st.global.u32 	[%rd8], %r18;
	{ // callseq 5, 0
	.param .b64 param0;
	st.param.b64 	[param0], %rd4;
	.param .b32 retval0;
	call.uni (retval0), 
	_Z2g4IdEiP12interval_gpuIT_E, 
	(
	param0
	);
	ld.param.b32 	%r19, [retval0];
	} // callseq 5
	mul.lo.s32 	%r21, %r18, %r19;
	setp.eq.s32 	%p1, %r21, 9;
	selp.b32 	%r22, 3, %r21, %p1;
	st.global.u32 	[%rd8], %r22;
	ret;

}


// ===== COMPILED SASS (sm_100) =====

	.target	sm_100

	.elftype	@"ET_EXEC"


//--------------------- .note.nv.tkinfo           --------------------------
	.section	.note.nv.tkinfo,"",@"SHT_NOTE"
	.sectionflags	@"SHF_NOTE_NV_TKINFO"
	.tkinfo
        /*0018*/ 	.word	0x00000002
        /*0030*/ 	.string	""
        /*0030*/ 	.string	"ptxas"
        /*0030*/ 	.string	"Cuda compilation tools, release 13.0, V13.0.88"
        /*0030*/ 	.string	"Build cuda_13.0.r13.0/compiler.36424714_0"
        /*0030*/ 	.string	"-arch sm_100 -m 64 "



//--------------------- .note.nv.cuinfo           --------------------------
	.section	.note.nv.cuinfo,"",@"SHT_NOTE"
	.sectionflags	@"SHF_NOTE_NV_CUINFO"
        /*0018*/ 	.short	0x0002
        /*001a*/ 	.short	0x0064
        /*001c*/ 	.short	0x0082
	.zero		2


//--------------------- .nv.info                  --------------------------
	.section	.nv.info,"",@"SHT_CUDA_INFO"
	.align	4


	//----- nvinfo : EIATTR_REGCOUNT
	.align		4
        /*0000*/ 	.byte	0x04, 0x2f
        /*0002*/ 	.short	(.L_5 - .L_4)
	.align		4
.L_4:
        /*0004*/ 	.word	index@(_Z10first_gridIdEvPi)
        /*0008*/ 	.word	0x0000001c


	//----- nvinfo : EIATTR_FRAME_SIZE
	.align		4
.L_5:
        /*000c*/ 	.byte	0x04, 0x11
        /*000e*/ 	.short	(.L_7 - .L_6)
	.align		4
.L_6:
        /*0010*/ 	.word	index@(_Z10first_gridIdEvPi)
        /*0014*/ 	.word	0x00000000


	//----- nvinfo : EIATTR_REGCOUNT
	.align		4
.L_7:
        /*0018*/ 	.byte	0x04, 0x2f
        /*001a*/ 	.short	(.L_9 - .L_8)
	.align		4
.L_8:
        /*001c*/ 	.word	index@(_Z11second_gridIdEvPi)
        /*0020*/ 	.word	0x00000020


	//----- nvinfo : EIATTR_FRAME_SIZE
	.align		4
.L_9:
        /*0024*/ 	.byte	0x04, 0x11
        /*0026*/ 	.short	(.L_11 - .L_10)
	.align		4
.L_10:
        /*0028*/ 	.word	index@($__internal_0_$__cuda_sm20_div_rn_f64_full)
        /*002c*/ 	.word	0x00000000


	//----- nvinfo : EIATTR_FRAME_SIZE
	.align		4
.L_11:
        /*0030*/ 	.byte	0x04, 0x11
        /*0032*/ 	.short	(.L_13 - .L_12)
	.align		4
.L_12:
        /*0034*/ 	.word	index@($_Z11second_gridIdEvPi$_Z2g4IdEiP12interval_gpuIT_E)
        /*0038*/ 	.word	0x00000000


	//----- nvinfo : EIATTR_FRAME_SIZE
	.align		4
.L_13:
        /*003c*/ 	.byte	0x04, 0x11
        /*003e*/ 	.short	(.L_15 - .L_14)
	.align		4
.L_14:
        /*0040*/ 	.word	index@($_Z11second_gridIdEvPi$_Z2g3IdEiP12interval_gpuIT_E)
        /*0044*/ 	.word	0x00000000


	//----- nvinfo : EIATTR_FRAME_SIZE
	.align		4
.L_15:
        /*0048*/ 	.byte	0x04, 0x11
        /*004a*/ 	.short	(.L_17 - .L_16)
	.align		4
.L_16:
        /*004c*/ 	.word	index@($_Z11second_gridIdEvPi$_Z2g2IdEiP12interval_gpuIT_E)
        /*0050*/ 	.word	0x00000000


	//----- nvinfo : EIATTR_FRAME_SIZE
	.align		4
.L_17:
        /*0054*/ 	.byte	0x04, 0x11
        /*0056*/ 	.short	(.L_19 - .L_18)
	.align		4
.L_18:
        /*0058*/ 	.word	index@($_Z11second_gridIdEvPi$_Z2g1IdEiP12interval_gpuIT_E)
        /*005c*/ 	.word	0x00000000


	//----- nvinfo : EIATTR_FRAME_SIZE
	.align		4
.L_19:
        /*0060*/ 	.byte	0x04, 0x11
        /*0062*/ 	.short	(.L_21 - .L_20)
	.align		4
.L_20:
        /*0064*/ 	.word	index@(_Z11second_gridIdEvPi)
        /*0068*/ 	.word	0x00000000


	//----- nvinfo : EIATTR_MIN_STACK_SIZE
	.align		4
.L_21:
        /*006c*/ 	.byte	0x04, 0x12
        /*006e*/ 	.short	(.L_23 - .L_22)
	.align		4
.L_22:
        /*0070*/ 	.word	index@(_Z11second_gridIdEvPi)
        /*0074*/ 	.word	0x00000000


	//----- nvinfo : EIATTR_MIN_STACK_SIZE
	.align		4
.L_23:
        /*0078*/ 	.byte	0x04, 0x12
        /*007a*/ 	.short	(.L_25 - .L_24)
	.align		4
.L_24:
        /*007c*/ 	.word	index@(_Z10first_gridIdEvPi)
        /*0080*/ 	.word	0x00000000
.L_25:


//--------------------- .nv.compat                --------------------------
	.section	.nv.compat,"",@"SHT_CUDA_COMPAT_INFO"
	.align	4
        /*0000*/ 	.byte	0x02, 0x09, 0x00, 0x00, 0x02, 0x02, 0x01, 0x00, 0x02, 0x05, 0x05, 0x00, 0x03, 0x07, 0x01, 0x01
        /*0010*/ 	.byte	0x02, 0x03, 0x00, 0x00, 0x02, 0x06, 0x01, 0x00, 0x04, 0x0b, 0x08, 0x00, 0x01, 0x00, 0x00, 0x00
        /*0020*/ 	.byte	0x00, 0x00, 0x00, 0x00


//--------------------- .nv.info._Z11second_gridIdEvPi --------------------------
	.section	.nv.info._Z11second_gridIdEvPi,"",@"SHT_CUDA_INFO"
	.sectionflags	@""
	.align	4


	//----- nvinfo : EIATTR_CUDA_API_VERSION
	.align		4
        /*0000*/ 	.byte	0x04, 0x37
        /*0002*/ 	.short	(.L_27 - .L_26)
.L_26:
        /*0004*/ 	.word	0x00000082


	//----- nvinfo : EIATTR_KPARAM_INFO
	.align		4
.L_27:
        /*0008*/ 	.byte	0x04, 0x17
        /*000a*/ 	.short	(.L_29 - .L_28)
.L_28:
        /*000c*/ 	.word	0x00000000
        /*0010*/ 	.short	0x0000
        /*0012*/ 	.short	0x0000
        /*0014*/ 	.byte	0x00, 0xf5, 0x21, 0x00


	//----- nvinfo : EIATTR_SPARSE_MMA_MASK
	.align		4
.L_29:
        /*0018*/ 	.byte	0x03, 0x50
        /*001a*/ 	.short	0x0000


	//----- nvinfo : EIATTR_MAXREG_COUNT
	.align		4
        /*001c*/ 	.byte	0x03, 0x1b
        /*001e*/ 	.short	0x00ff


	//----- nvinfo : EIATTR_EXTERNS
	.align		4
        /*0020*/ 	.byte	0x04, 0x0f
        /*0022*/ 	.short	(.L_31 - .L_30)


	//   ....[0]....
	.align		4
.L_30:
        /*0024*/ 	.word	index@(malloc)


	//----- nvinfo : EIATTR_MERCURY_ISA_VERSION
	.align		4
.L_31:
        /*0028*/ 	.byte	0x03, 0x5f
        /*002a*/ 	.short	0x0101


	//----- nvinfo : EIATTR_VRC_CTA_INIT_COUNT
	.align		4
        /*002c*/ 	.byte	0x02, 0x4a
	.zero		1
	.zero		1


	//----- nvinfo : EIATTR_SYSCALL_OFFSETS
	.align		4
        /*0030*/ 	.byte	0x04, 0x46
        /*0032*/ 	.short	(.L_33 - .L_32)


	//   ....[0]....
.L_32:
        /*0034*/ 	.word	0x000000f0


	//----- nvinfo : EIATTR_EXIT_INSTR_OFFSETS
	.align		4
.L_33:
        /*0038*/ 	.byte	0x04, 0x1c
        /*003a*/ 	.short	(.L_35 - .L_34)


	//   ....[0]....
.L_34:
        /*003c*/ 	.word	0x000009e0


	//----- nvinfo : EIATTR_CRS_STACK_SIZE
	.align		4
.L_35:
        /*0040*/ 	.byte	0x04, 0x1e
        /*0042*/ 	.short	(.L_37 - .L_36)
.L_36:
        /*0044*/ 	.word	0x00000000


	//----- nvinfo : EIATTR_CBANK_PARAM_SIZE
	.align		4
.L_37:
        /*0048*/ 	.byte	0x03, 0x19
        /*004a*/ 	.short	0x0008


	//----- nvinfo : EIATTR_PARAM_CBANK
	.align		4
        /*004c*/ 	.byte	0x04, 0x0a
        /*004e*/ 	.short	(.L_39 - .L_38)
	.align		4
.L_38:
        /*0050*/ 	.word	index@(.nv.constant0._Z11second_gridIdEvPi)
        /*0054*/ 	.short	0x0380
        /*0056*/ 	.short	0x0008


	//----- nvinfo : EIATTR_SW_WAR
	.align		4
.L_39:
        /*0058*/ 	.byte	0x04, 0x36
        /*005a*/ 	.short	(.L_41 - .L_40)
.L_40:
        /*005c*/ 	.word	0x00000008
.L_41:


//--------------------- .nv.info._Z10first_gridIdEvPi --------------------------
	.section	.nv.info._Z10first_gridIdEvPi,"",@"SHT_CUDA_INFO"
	.sectionflags	@""
	.align	4


	//----- nvinfo : EIATTR_CUDA_API_VERSION
	.align		4
        /*0000*/ 	.byte	0x04, 0x37
        /*0002*/ 	.short	(.L_43 - .L_42)
.L_42:
        /*0004*/ 	.word	0x00000082


	//----- nvinfo : EIATTR_KPARAM_INFO
	.align		4
.L_43:
        /*0008*/ 	.byte	0x04, 0x17
        /*000a*/ 	.short	(.L_45 - .L_44)
.L_44:
        /*000c*/ 	.word	0x00000000
        /*0010*/ 	.short	0x0000
        /*0012*/ 	.short	0x0000
        /*0014*/ 	.byte	0x00, 0xf5, 0x21, 0x00


	//----- nvinfo : EIATTR_SPARSE_MMA_MASK
	.align		4
.L_45:
        /*0018*/ 	.byte	0x03, 0x50
        /*001a*/ 	.short	0x0000


	//----- nvinfo : EIATTR_MAXREG_COUNT
	.align		4
        /*001c*/ 	.byte	0x03, 0x1b
        /*001e*/ 	.short	0x00ff


	//----- nvinfo : EIATTR_EXTERNS
	.align		4
        /*0020*/ 	.byte	0x04, 0x0f
        /*0022*/ 	.short	(.L_47 - .L_46)


	//   ....[0]....
	.align		4
.L_46:
        /*0024*/ 	.word	index@(malloc)


	//----- nvinfo : EIATTR_MERCURY_ISA_VERSION
	.align		4
.L_47:
        /*0028*/ 	.byte	0x03, 0x5f
        /*002a*/ 	.short	0x0101


	//----- nvinfo : EIATTR_VRC_CTA_INIT_COUNT
	.align		4
        /*002c*/ 	.byte	0x02, 0x4a
	.zero		1
	.zero		1


	//----- nvinfo : EIATTR_SYSCALL_OFFSETS
	.align		4
        /*0030*/ 	.byte	0x04, 0x46
        /*0032*/ 	.short	(.L_49 - .L_48)


	//   ....[0]....
.L_48:
        /*0034*/ 	.word	0x000000f0


	//----- nvinfo : EIATTR_EXIT_INSTR_OFFSETS
	.align		4
.L_49:
        /*0038*/ 	.byte	0x04, 0x1c
        /*003a*/ 	.short	(.L_51 - .L_50)


	//   ....[0]....
.L_50:
        /*003c*/ 	.word	0x00000320


	//----- nvinfo : EIATTR_CBANK_PARAM_SIZE
	.align		4
.L_51:
        /*0040*/ 	.byte	0x03, 0x19
        /*0042*/ 	.short	0x0008


	//----- nvinfo : EIATTR_PARAM_CBANK
	.align		4
        /*0044*/ 	.byte	0x04, 0x0a
        /*0046*/ 	.short	(.L_53 - .L_52)
	.align		4
.L_52:
        /*0048*/ 	.word	index@(.nv.constant0._Z10first_gridIdEvPi)
        /*004c*/ 	.short	0x0380
        /*004e*/ 	.short	0x0008


	//----- nvinfo : EIATTR_SW_WAR
	.align		4
.L_53:
        /*0050*/ 	.byte	0x04, 0x36
        /*0052*/ 	.short	(.L_55 - .L_54)
.L_54:
        /*0054*/ 	.word	0x00000008
.L_55:


//--------------------- .nv.callgraph             --------------------------
	.section	.nv.callgraph,"",@"SHT_CUDA_CALLGRAPH"
	.align	4
	.sectionentsize	8
	.align		4
        /*0000*/ 	.word	0x00000000
	.align		4
        /*0004*/ 	.word	0xffffffff
	.align		4
        /*0008*/ 	.word	index@(_Z11second_gridIdEvPi)
	.align		4
        /*000c*/ 	.word	index@(malloc)
	.align		4
        /*0010*/ 	.word	index@(_Z10first_gridIdEvPi)
	.align		4
        /*0014*/ 	.word	index@(malloc)
	.align		4
        /*0018*/ 	.word	0x00000000
	.align		4
        /*001c*/ 	.word	0xfffffffe
	.align		4
        /*0020*/ 	.word	0x00000000
	.align		4
        /*0024*/ 	.word	0xfffffffd
	.align		4
        /*0028*/ 	.word	0x00000000
	.align		4
        /*002c*/ 	.word	0xfffffffc


//--------------------- .nv.constant4             --------------------------
	.section	.nv.constant4,"a",@progbits
	.align	8
	.align		8
.nv.constant4:
        /*0000*/ 	.dword	malloc


//--------------------- .nv.constant3             --------------------------
	.section	.nv.constant3,"a",@progbits
	.align	8
.nv.constant3:
	.type		dev_box,@object
	.size		dev_box,(dev_threads - dev_box)
dev_box:
	.zero		32
	.type		dev_threads,@object
	.size		dev_threads,(dev_blocks - dev_threads)
dev_threads:
	.zero		4
	.type		dev_blocks,@object
	.size		dev_blocks,(dev_n_of_ints - dev_blocks)
dev_blocks:
	.zero		4
	.type		dev_n_of_ints,@object
	.size		dev_n_of_ints,(.L_3 - dev_n_of_ints)
dev_n_of_ints:
	.zero		4
.L_3:


//--------------------- .text._Z11second_gridIdEvPi --------------------------
	.section	.text._Z11second_gridIdEvPi,"ax",@progbits
	.align	128
        .global         _Z11second_gridIdEvPi
        .type           _Z11second_gridIdEvPi,@function
        .size           _Z11second_gridIdEvPi,(.L_x_19 - _Z11second_gridIdEvPi)
        .other          _Z11second_gridIdEvPi,@"STO_CUDA_ENTRY STV_DEFAULT"
_Z11second_gridIdEvPi:
.text._Z11second_gridIdEvPi:
[----:B------:R-:W0:Y:S01]  /*0000*/  LDC R1, c[0x0][0x37c] ;  /* 0x0000df00ff017b82 */ /* 0x000e220000000800 */
[----:B------:R-:W1:Y:S01]  /*0010*/  LDCU UR7, c[0x3][0x28] ;  /* 0x00c00500ff0777ac */ /* 0x000e620008000800 */
[----:B------:R-:W-:Y:S01]  /*0020*/  MOV R0, 0x0 ;  /* 0x0000000000007802 */ /* 0x000fe20000000f00 */
[----:B------:R-:W2:Y:S05]  /*0030*/  LDCU.64 UR36, c[0x0][0x358] ;  /* 0x00006b00ff2477ac */ /* 0x000eaa0008000a00 */
[----:B------:R3:W4:Y:S01]  /*0040*/  LDC.64 R2, c[0x4][R0] ;  /* 0x0100000000027b82 */ /* 0x0007220000000a00 */
[----:B-1----:R-:W-:Y:S02]  /*0050*/  UIMAD.WIDE UR4, UR7, 0x10, URZ ;  /* 0x00000010070478a5 */ /* 0x002fe4000f8e02ff */
[----:B------:R-:W-:Y:S01]  /*0060*/  IMAD.U32 R16, RZ, RZ, UR7 ;  /* 0x00000007ff107e24 */ /* 0x000fe2000f8e00ff */
[----:B------:R-:W-:-:S03]  /*0070*/  USHF.R.S32.HI UR6, URZ, 0x1f, UR7 ;  /* 0x0000001fff067899 */ /* 0x000fc60008011407 */
[----:B------:R-:W-:Y:S02]  /*0080*/  IMAD.U32 R7, RZ, RZ, UR5 ;  /* 0x00000005ff077e24 */ /* 0x000fe4000f8e00ff */
[----:B------:R-:W-:Y:S02]  /*0090*/  IMAD.U32 R5, RZ, RZ, UR5 ;  /* 0x00000005ff057e24 */ /* 0x000fe4000f8e00ff */
[----:B------:R-:W-:Y:S02]  /*00a0*/  IMAD.U32 R4, RZ, RZ, UR4 ;  /* 0x00000004ff047e24 */ /* 0x000fe4000f8e00ff */
[----:B------:R-:W-:Y:S02]  /*00b0*/  IMAD.U32 R6, RZ, RZ, UR4 ;  /* 0x00000004ff067e24 */ /* 0x000fe4000f8e00ff */
[----:B------:R-:W-:Y:S02]  /*00c0*/  IMAD.MOV.U32 R5, RZ, RZ, R7 ;  /* 0x000000ffff057224 */ /* 0x000fe400078e0007 */
[----:B--23--:R-:W-:-:S07]  /*00d0*/  IMAD.U32 R17, RZ, RZ, UR6 ;  /* 0x00000006ff117e24 */ /* 0x00cfce000f8e00ff */
[----:B------:R-:W-:-:S07]  /*00e0*/  LEPC R20, `(.L_x_0) ;  /* 0x000000001014794e */ /* 0x000fce0000000000 */
[----:B0---4-:R-:W-:Y:S05]  /*00f0*/  CALL.ABS.NOINC R2 ;  /* 0x0000000002007343 */ /* 0x011fea0003c00000 */
.L_x_0:
[----:B------:R-:W0:Y:S01]  /*0100*/  LDCU UR4, c[0x3][0x20] ;  /* 0x00c00400ff0477ac */ /* 0x000e220008000800 */
[----:B------:R-:W1:Y:S01]  /*0110*/  S2R R0, SR_TID.X ;  /* 0x0000000000007919 */ /* 0x000e620000002100 */
[----:B------:R-:W-:Y:S01]  /*0120*/  HFMA2 R6, -RZ, RZ, 0, 5.9604644775390625e-08 ;  /* 0x00000001ff067431 */ /* 0x000fe200000001ff */
[----:B------:R-:W2:Y:S01]  /*0130*/  LDC.64 R14, c[0x3][RZ] ;  /* 0x00c00000ff0e7b82 */ /* 0x000ea20000000a00 */
[----:B------:R-:W-:Y:S07]  /*0140*/  BSSY.RECONVERGENT B0, `(.L_x_1) ;  /* 0x000001c000007945 */ /* 0x000fee0003800200 */
[----:B------:R-:W2:Y:S01]  /*0150*/  LDC.64 R12, c[0x3][0x8] ;  /* 0x00c00200ff0c7b82 */ /* 0x000ea20000000a00 */
[----:B0-----:R-:W0:Y:S08]  /*0160*/  I2F.F64 R2, UR4 ;  /* 0x0000000400027d12 */ /* 0x001e300008201c00 */
[----:B0-----:R-:W0:Y:S02]  /*0170*/  MUFU.RCP64H R7, R3 ;  /* 0x0000000300077308 */ /* 0x001e240000001800 */
[----:B0-----:R-:W-:-:S08]  /*0180*/  DFMA R8, -R2, R6, 1 ;  /* 0x3ff000000208742b */ /* 0x001fd00000000106 */
[----:B------:R-:W-:-:S08]  /*0190*/  DFMA R8, R8, R8, R8 ;  /* 0x000000080808722b */ /* 0x000fd00000000008 */
[----:B------:R-:W-:Y:S02]  /*01a0*/  DFMA R10, R6, R8, R6 ;  /* 0x00000008060a722b */ /* 0x000fe40000000006 */
[----:B-1----:R-:W0:Y:S01]  /*01b0*/  I2F.F64.U32 R8, R0 ;  /* 0x0000000000087312 */ /* 0x002e220000201800 */
[----:B--2---:R-:W-:-:S05]  /*01c0*/  DADD R6, R12, -R14 ;  /* 0x000000000c067229 */ /* 0x004fca000000080e */
[----:B------:R-:W-:-:S08]  /*01d0*/  DFMA R14, -R2, R10, 1 ;  /* 0x3ff00000020e742b */ /* 0x000fd0000000010a */
[----:B------:R-:W-:Y:S02]  /*01e0*/  DFMA R10, R10, R14, R10 ;  /* 0x0000000e0a0a722b */ /* 0x000fe4000000000a */
[----:B0-----:R-:W-:-:S08]  /*01f0*/  DMUL R12, R8, R6 ;  /* 0x00000006080c7228 */ /* 0x001fd00000000000 */
[----:B------:R-:W-:Y:S02]  /*0200*/  DMUL R8, R12, R10 ;  /* 0x0000000a0c087228 */ /* 0x000fe40000000000 */
[----:B------:R-:W-:-:S06]  /*0210*/  FSETP.GEU.AND P1, PT, |R13|, 6.5827683646048100446e-37, PT ;  /* 0x036000000d00780b */ /* 0x000fcc0003f2e200 */
[----:B------:R-:W-:-:S08]  /*0220*/  DFMA R14, -R2, R8, R12 ;  /* 0x00000008020e722b */ /* 0x000fd0000000010c */
[----:B------:R-:W-:Y:S01]  /*0230*/  DFMA R10, R10, R14, R8 ;  /* 0x0000000e0a0a722b */ /* 0x000fe20000000008 */
[----:B------:R-:W-:Y:S02]  /*0240*/  IMAD.MOV.U32 R8, RZ, RZ, R4 ;  /* 0x000000ffff087224 */ /* 0x000fe400078e0004 */
[----:B------:R-:W-:-:S05]  /*0250*/  IMAD.MOV.U32 R9, RZ, RZ, R5 ;  /* 0x000000ffff097224 */ /* 0x000fca00078e0005 */
[----:B------:R0:W-:Y:S02]  /*0260*/  ST.E.64 desc[UR36][R8.64+-0x8], R16 ;  /* 0xfffff81008007985 */ /* 0x0001e4000c101b24 */
[----:B------:R-:W-:-:S05]  /*0270*/  FFMA R14, RZ, R3, R11 ;  /* 0x00000003ff0e7223 */ /* 0x000fca000000000b */
[----:B------:R-:W-:-:S13]  /*0280*/  FSETP.GT.AND P0, PT, |R14|, 1.469367938527859385e-39, PT ;  /* 0x001000000e00780b */ /* 0x000fda0003f04200 */
[----:B0-----:R-:W-:Y:S05]  /*0290*/  @P0 BRA P1, `(.L_x_2) ;  /* 0x0000000000180947 */ /* 0x001fea0000800000 */
[----:B------:R-:W-:Y:S01]  /*02a0*/  IMAD.MOV.U32 R10, RZ, RZ, R2 ;  /* 0x000000ffff0a7224 */ /* 0x000fe200078e0002 */
[----:B------:R-:W-:Y:S01]  /*02b0*/  MOV R18, 0x2e0 ;  /* 0x000002e000127802 */ /* 0x000fe20000000f00 */
[----:B------:R-:W-:-:S07]  /*02c0*/  IMAD.MOV.U32 R11, RZ, RZ, R3 ;  /* 0x000000ffff0b7224 */ /* 0x000fce00078e0003 */
[----:B------:R-:W-:Y:S05]  /*02d0*/  CALL.REL.NOINC `($__internal_0_$__cuda_sm20_div_rn_f64_full) ;  /* 0x0000002400347944 */ /* 0x000fea0003c00000 */
[----:B------:R-:W-:Y:S02]  /*02e0*/  IMAD.MOV.U32 R10, RZ, RZ, R8 ;  /* 0x000000ffff0a7224 */ /* 0x000fe400078e0008 */
[----:B------:R-:W-:-:S07]  /*02f0*/  IMAD.MOV.U32 R11, RZ, RZ, R9 ;  /* 0x000000ffff0b7224 */ /* 0x000fce00078e0009 */
.L_x_2:
[----:B------:R-:W-:Y:S05]  /*0300*/  BSYNC.RECONVERGENT B0 ;  /* 0x0000000000007941 */ /* 0x000fea0003800200 */
.L_x_1:
[----:B------:R-:W0:Y:S01]  /*0310*/  MUFU.RCP64H R13, R3 ;  /* 0x00000003000d7308 */ /* 0x000e220000001800 */
[----:B------:R-:W-:Y:S01]  /*0320*/  IMAD.MOV.U32 R12, RZ, RZ, 0x1 ;  /* 0x00000001ff0c7424 */ /* 0x000fe200078e00ff */
[----:B------:R-:W-:Y:S01]  /*0330*/  IADD3 R18, PT, PT, R0, 0x1, RZ ;  /* 0x0000000100127810 */ /* 0x000fe20007ffe0ff */
[----:B------:R-:W1:Y:S01]  /*0340*/  LDCU.64 UR4, c[0x3][URZ] ;  /* 0x00c00000ff0477ac */ /* 0x000e620008000a00 */
[----:B------:R-:W-:Y:S03]  /*0350*/  BSSY.RECONVERGENT B0, `(.L_x_3) ;  /* 0x0000014000007945 */ /* 0x000fe60003800200 */
[----:B0-----:R-:W-:-:S08]  /*0360*/  DFMA R8, -R2, R12, 1 ;  /* 0x3ff000000208742b */ /* 0x001fd0000000010c */
[----:B------:R-:W-:Y:S02]  /*0370*/  DFMA R14, R8, R8, R8 ;  /* 0x00000008080e722b */ /* 0x000fe40000000008 */
[----:B------:R-:W0:Y:S06]  /*0380*/  I2F.F64.U32 R8, R18 ;  /* 0x0000001200087312 */ /* 0x000e2c0000201800 */
[----:B------:R-:W-:-:S08]  /*0390*/  DFMA R14, R12, R14, R12 ;  /* 0x0000000e0c0e722b */ /* 0x000fd0000000000c */
[----:B------:R-:W-:Y:S02]  /*03a0*/  DFMA R16, -R2, R14, 1 ;  /* 0x3ff000000210742b */ /* 0x000fe4000000010e */
[----:B0-----:R-:W-:-:S06]  /*03b0*/  DMUL R12, R6, R8 ;  /* 0x00000008060c7228 */ /* 0x001fcc0000000000 */
[----:B------:R-:W-:-:S04]  /*03c0*/  DFMA R16, R14, R16, R14 ;  /* 0x000000100e10722b */ /* 0x000fc8000000000e */
[----:B------:R-:W-:-:S04]  /*03d0*/  FSETP.GEU.AND P1, PT, |R13|, 6.5827683646048100446e-37, PT ;  /* 0x036000000d00780b */ /* 0x000fc80003f2e200 */
[----:B------:R-:W-:-:S08]  /*03e0*/  DMUL R8, R16, R12 ;  /* 0x0000000c10087228 */ /* 0x000fd00000000000 */
[----:B------:R-:W-:-:S08]  /*03f0*/  DFMA R6, -R2, R8, R12 ;  /* 0x000000080206722b */ /* 0x000fd0000000010c */
[----:B------:R-:W-:-:S10]  /*0400*/  DFMA R8, R16, R6, R8 ;  /* 0x000000061008722b */ /* 0x000fd40000000008 */
[----:B------:R-:W-:-:S05]  /*0410*/  FFMA R6, RZ, R3, R9 ;  /* 0x00000003ff067223 */ /* 0x000fca0000000009 */
[----:B------:R-:W-:Y:S01]  /*0420*/  FSETP.GT.AND P0, PT, |R6|, 1.469367938527859385e-39, PT ;  /* 0x001000000600780b */ /* 0x000fe20003f04200 */
[----:B-1----:R-:W-:-:S12]  /*0430*/  DADD R6, R10, UR4 ;  /* 0x000000040a067e29 */ /* 0x002fd80008000000 */
[----:B------:R-:W-:Y:S05]  /*0440*/  @P0 BRA P1, `(.L_x_4) ;  /* 0x0000000000100947 */ /* 0x000fea0000800000 */
[----:B------:R-:W-:Y:S01]  /*0450*/  IMAD.MOV.U32 R10, RZ, RZ, R2 ;  /* 0x000000ffff0a7224 */ /* 0x000fe200078e0002 */
[----:B------:R-:W-:Y:S01]  /*0460*/  MOV R18, 0x490 ;  /* 0x0000049000127802 */ /* 0x000fe20000000f00 */
[----:B------:R-:W-:-:S07]  /*0470*/  IMAD.MOV.U32 R11, RZ, RZ, R3 ;  /* 0x000000ffff0b7224 */ /* 0x000fce00078e0003 */
[----:B------:R-:W-:Y:S05]  /*0480*/  CALL.REL.NOINC `($__internal_0_$__cuda_sm20_div_rn_f64_full) ;  /* 0x0000002000c87944 */ /* 0x000fea0003c00000 */
.L_x_4:
[----:B------:R-:W-:Y:S05]  /*0490*/  BSYNC.RECONVERGENT B0 ;  /* 0x0000000000007941 */ /* 0x000fea0003800200 */
.L_x_3:
[----:B------:R-:W0:Y:S01]  /*04a0*/  LDCU UR4, c[0x3][0x24] ;  /* 0x00c00480ff0477ac */ /* 0x000e220008000800 */
[----:B------:R-:W1:Y:S01]  /*04b0*/  S2R R21, SR_CTAID.X ;  /* 0x0000000000157919 */ /* 0x000e620000002500 */
[----:B------:R-:W-:Y:S01]  /*04c0*/  IMAD.MOV.U32 R10, RZ, RZ, 0x1 ;  /* 0x00000001ff0a7424 */ /* 0x000fe200078e00ff */
[----:B------:R-:W2:Y:S01]  /*04d0*/  LDC.64 R18, c[0x3][0x10] ;  /* 0x00c00400ff127b82 */ /* 0x000ea20000000a00 */
[----:B------:R3:W-:Y:S07]  /*04e0*/  ST.E.64 desc[UR36][R4.64], R6 ;  /* 0x0000000604007985 */ /* 0x0007ee000c101b24 */
[----:B------:R-:W2:Y:S01]  /*04f0*/  LDC.64 R16, c[0x3][0x18] ;  /* 0x00c00600ff107b82 */ /* 0x000ea20000000a00 */
[----:B0-----:R-:W0:Y:S01]  /*0500*/  I2F.F64 R2, UR4 ;  /* 0x0000000400027d12 */ /* 0x001e220008201c00 */
[----:B------:R-:W4:Y:S07]  /*0510*/  LDCU.64 UR4, c[0x3][URZ] ;  /* 0x00c00000ff0477ac */ /* 0x000f2e0008000a00 */
[----:B0-----:R-:W0:Y:S01]  /*0520*/  MUFU.RCP64H R11, R3 ;  /* 0x00000003000b7308 */ /* 0x001e220000001800 */
[----:B--2---:R-:W-:-:S02]  /*0530*/  DADD R16, R16, -R18 ;  /* 0x0000000010107229 */ /* 0x004fc40000000812 */
[----:B0-----:R-:W-:-:S08]  /*0540*/  DFMA R12, -R2, R10, 1 ;  /* 0x3ff00000020c742b */ /* 0x001fd0000000010a */
[----:B------:R-:W-:-:S08]  /*0550*/  DFMA R12, R12, R12, R12 ;  /* 0x0000000c0c0c722b */ /* 0x000fd0000000000c */
[----:B------:R-:W-:Y:S01]  /*0560*/  DFMA R14, R10, R12, R10 ;  /* 0x0000000c0a0e722b */ /* 0x000fe2000000000a */
[----:B-1----:R-:W0:Y:S07]  /*0570*/  I2F.F64.U32 R10, R21 ;  /* 0x00000015000a7312 */ /* 0x002e2e0000201800 */
[----:B------:R-:W-:-:S08]  /*0580*/  DFMA R18, -R2, R14, 1 ;  /* 0x3ff000000212742b */ /* 0x000fd0000000010e */
[----:B------:R-:W-:Y:S02]  /*0590*/  DFMA R18, R14, R18, R14 ;  /* 0x000000120e12722b */ /* 0x000fe4000000000e */
[----:B0-----:R-:W-:Y:S02]  /*05a0*/  DMUL R12, R10, R16 ;  /* 0x000000100a0c7228 */ /* 0x001fe40000000000 */
[----:B----4-:R-:W-:-:S06]  /*05b0*/  DADD R10, R8, UR4 ;  /* 0x00000004080a7e29 */ /* 0x010fcc0008000000 */
[----:B------:R-:W-:Y:S01]  /*05c0*/  DMUL R14, R12, R18 ;  /* 0x000000120c0e7228 */ /* 0x000fe20000000000 */
[----:B------:R3:W-:Y:S01]  /*05d0*/  ST.E.64 desc[UR36][R4.64+0x8], R10 ;  /* 0x0000080a04007985 */ /* 0x0007e2000c101b24 */
[----:B------:R-:W-:-:S06]  /*05e0*/  FSETP.GEU.AND P1, PT, |R13|, 6.5827683646048100446e-37, PT ;  /* 0x036000000d00780b */ /* 0x000fcc0003f2e200 */
[----:B------:R-:W-:-:S08]  /*05f0*/  DFMA R22, -R2, R14, R12 ;  /* 0x0000000e0216722b */ /* 0x000fd0000000010c */
[----:B------:R-:W-:-:S10]  /*0600*/  DFMA R8, R18, R22, R14 ;  /* 0x000000161208722b */ /* 0x000fd4000000000e */
[----:B------:R-:W-:-:S05]  /*0610*/  FFMA R14, RZ, R3, R9 ;  /* 0x00000003ff0e7223 */ /* 0x000fca0000000009 */
[----:B------:R-:W-:-:S13]  /*0620*/  FSETP.GT.AND P0, PT, |R14|, 1.469367938527859385e-39, PT ;  /* 0x001000000e00780b */ /* 0x000fda0003f04200 */
[----:B---3--:R-:W-:Y:S05]  /*0630*/  @P0 BRA P1, `(.L_x_5) ;  /* 0x0000000000100947 */ /* 0x008fea0000800000 */
[----:B------:R-:W-:Y:S01]  /*0640*/  IMAD.MOV.U32 R10, RZ, RZ, R2 ;  /* 0x000000ffff0a7224 */ /* 0x000fe200078e0002 */
[----:B------:R-:W-:Y:S01]  /*0650*/  MOV R18, 0x680 ;  /* 0x0000068000127802 */ /* 0x000fe20000000f00 */
[----:B------:R-:W-:-:S07]  /*0660*/  IMAD.MOV.U32 R11, RZ, RZ, R3 ;  /* 0x000000ffff0b7224 */ /* 0x000fce00078e0003 */
[----:B------:R-:W-:Y:S05]  /*0670*/  CALL.REL.NOINC `($__internal_0_$__cuda_sm20_div_rn_f64_full) ;  /* 0x00000020004c7944 */ /* 0x000fea0003c00000 */
.L_x_5:
[----:B------:R-:W0:Y:S01]  /*0680*/  MUFU.RCP64H R11, R3 ;  /* 0x00000003000b7308 */ /* 0x000e220000001800 */
[----:B------:R-:W-:Y:S01]  /*0690*/  IMAD.MOV.U32 R10, RZ, RZ, 0x1 ;  /* 0x00000001ff0a7424 */ /* 0x000fe200078e00ff */
[----:B------:R-:W1:Y:S01]  /*06a0*/  LDCU.64 UR4, c[0x3][0x10] ;  /* 0x00c00200ff0477ac */ /* 0x000e620008000a00 */
[----:B------:R-:W-:-:S04]  /*06b0*/  VIADD R14, R21, 0x1 ;  /* 0x00000001150e7836 */ /* 0x000fc80000000000 */
        /* <DEDUP_REMOVED lines=15> */
[----:B------:R-:W-:Y:S01]  /*07b0*/  MOV R12, R16 ;  /* 0x00000010000c7202 */ /* 0x000fe20000000f00 */
[----:B------:R-:W-:Y:S01]  /*07c0*/  IMAD.MOV.U32 R13, RZ, RZ, R17 ;  /* 0x000000ffff0d7224 */ /* 0x000fe200078e0011 */
[----:B------:R-:W-:Y:S01]  /*07d0*/  MOV R18, 0x810 ;  /* 0x0000081000127802 */ /* 0x000fe20000000f00 */
[----:B------:R-:W-:Y:S02]  /*07e0*/  IMAD.MOV.U32 R10, RZ, RZ, R2 ;  /* 0x000000ffff0a7224 */ /* 0x000fe400078e0002 */
[----:B------:R-:W-:-:S07]  /*07f0*/  IMAD.MOV.U32 R11, RZ, RZ, R3 ;  /* 0x000000ffff0b7224 */ /* 0x000fce00078e0003 */
[----:B------:R-:W-:Y:S05]  /*0800*/  CALL.REL.NOINC `($__internal_0_$__cuda_sm20_div_rn_f64_full) ;  /* 0x0000001c00e87944 */ /* 0x000fea0003c00000 */
[----:B------:R-:W-:Y:S02]  /*0810*/  IMAD.MOV.U32 R10, RZ, RZ, R8 ;  /* 0x000000ffff0a7224 */ /* 0x000fe400078e0008 */
[----:B------:R-:W-:-:S07]  /*0820*/  IMAD.MOV.U32 R11, RZ, RZ, R9 ;  /* 0x000000ffff0b7224 */ /* 0x000fce00078e0009 */
.L_x_6:
[----:B------:R-:W0:Y:S01]  /*0830*/  LDC.64 R2, c[0x0][0x380] ;  /* 0x0000e000ff027b82 */ /* 0x000e220000000a00 */
[----:B------:R-:W1:Y:S01]  /*0840*/  LDCU UR4, c[0x0][0x360] ;  /* 0x00006c00ff0477ac */ /* 0x000e620008000800 */
[----:B------:R-:W-:Y:S01]  /*0850*/  IMAD.MOV.U32 R9, RZ, RZ, 0x1 ;  /* 0x00000001ff097424 */ /* 0x000fe200078e00ff */
[----:B------:R2:W-:Y:S01]  /*0860*/  ST.E.64 desc[UR36][R4.64+0x10], R6 ;  /* 0x0000100604007985 */ /* 0x0005e2000c101b24 */
[----:B------:R-:W3:Y:S01]  /*0870*/  LDCU.64 UR6, c[0x3][0x10] ;  /* 0x00c00200ff0677ac */ /* 0x000ee20008000a00 */
[----:B-1----:R-:W-:Y:S01]  /*0880*/  IMAD R21, R21, UR4, R0 ;  /* 0x0000000415157c24 */ /* 0x002fe2000f8e0200 */
[----:B------:R-:W-:Y:S01]  /*0890*/  MOV R0, 0x8f0 ;  /* 0x000008f000007802 */ /* 0x000fe20000000f00 */
[----:B---3--:R-:W-:Y:S02]  /*08a0*/  DADD R10, R10, UR6 ;  /* 0x000000060a0a7e29 */ /* 0x008fe40008000000 */
[----:B0-----:R-:W-:-:S05]  /*08b0*/  IMAD.WIDE.U32 R2, R21, 0x4, R2 ;  /* 0x0000000415027825 */ /* 0x001fca00078e0002 */
[----:B------:R2:W-:Y:S04]  /*08c0*/  ST.E.64 desc[UR36][R4.64+0x18], R10 ;  /* 0x0000180a04007985 */ /* 0x0005e8000c101b24 */
[----:B------:R2:W-:Y:S02]  /*08d0*/  STG.E desc[UR36][R2.64], R9 ;  /* 0x0000000902007986 */ /* 0x0005e4000c101924 */
[----:B--2---:R-:W-:Y:S05]  /*08e0*/  CALL.REL.NOINC `($_Z11second_gridIdEvPi$_Z2g1IdEiP12interval_gpuIT_E) ;  /* 0x0000000000407944 */ /* 0x004fea0003c00000 */
[----:B------:R0:W-:Y:S01]  /*08f0*/  STG.E desc[UR36][R2.64], R17 ;  /* 0x0000001102007986 */ /* 0x0001e2000c101924 */
[----:B------:R-:W-:-:S07]  /*0900*/  MOV R0, 0x920 ;  /* 0x0000092000007802 */ /* 0x000fce0000000f00 */
[----:B0-----:R-:W-:Y:S05]  /*0910*/  CALL.REL.NOINC `($_Z11second_gridIdEvPi$_Z2g2IdEiP12interval_gpuIT_E) ;  /* 0x0000000800147944 */ /* 0x001fea0003c00000 */
[----:B------:R-:W-:Y:S01]  /*0920*/  IMAD R17, R17, R8, RZ ;  /* 0x0000000811117224 */ /* 0x000fe200078e02ff */
[----:B------:R-:W-:-:S04]  /*0930*/  MOV R0, 0x960 ;  /* 0x0000096000007802 */ /* 0x000fc80000000f00 */
[----:B------:R0:W-:Y:S03]  /*0940*/  STG.E desc[UR36][R2.64], R17 ;  /* 0x0000001102007986 */ /* 0x0001e6000c101924 */
[----:B0-----:R-:W-:Y:S05]  /*0950*/  CALL.REL.NOINC `($_Z11second_gridIdEvPi$_Z2g3IdEiP12interval_gpuIT_E) ;  /* 0x0000000c00d87944 */ /* 0x001fea0003c00000 */
[----:B------:R-:W-:Y:S01]  /*0960*/  IMAD R17, R17, R8, RZ ;  /* 0x0000000811117224 */ /* 0x000fe200078e02ff */
[----:B------:R-:W-:-:S04]  /*0970*/  MOV R0, 0x9a0 ;  /* 0x000009a000007802 */ /* 0x000fc80000000f00 */
[----:B------:R0:W-:Y:S03]  /*0980*/  STG.E desc[UR36][R2.64], R17 ;  /* 0x0000001102007986 */ /* 0x0001e6000c101924 */
[----:B0-----:R-:W-:Y:S05]  /*0990*/  CALL.REL.NOINC `($_Z11second_gridIdEvPi$_Z2g4IdEiP12interval_gpuIT_E) ;  /* 0x0000001400a47944 */ /* 0x001fea0003c00000 */
[----:B------:R-:W-:-:S05]  /*09a0*/  IMAD R17, R17, R6, RZ ;  /* 0x0000000611117224 */ /* 0x000fca00078e02ff */
[----:B------:R-:W-:-:S04]  /*09b0*/  ISETP.NE.AND P0, PT, R17, 0x9, PT ;  /* 0x000000091100780c */ /* 0x000fc80003f05270 */
[----:B------:R-:W-:-:S05]  /*09c0*/  SEL R17, R17, 0x3, P0 ;  /* 0x0000000311117807 */ /* 0x000fca0000000000 */
[----:B------:R-:W-:Y:S01]  /*09d0*/  STG.E desc[UR36][R2.64], R17 ;  /* 0x0000001102007986 */ /* 0x000fe2000c101924 */
[----:B------:R-:W-:Y:S05]  /*09e0*/  EXIT ;  /* 0x000000000000794d */ /* 0x000fea0003800000 */
        .type           $_Z11second_gridIdEvPi$_Z2g1IdEiP12interval_gpuIT_E,@function
        .size           $_Z11second_gridIdEvPi$_Z2g1IdEiP12interval_gpuIT_E,($_Z11second_gridIdEvPi$_Z2g2IdEiP12interval_gpuIT_E - $_Z11second_gridIdEvPi$_Z2g1IdEiP12interval_gpuIT_E)
$_Z11second_gridIdEvPi$_Z2g1IdEiP12interval_gpuIT_E:
[----:B------:R-:W0:Y:S02]  /*09f0*/  LDCU.64 UR4, c[0x0][0x358] ;  /* 0x00006b00ff0477ac */ /* 0x000e240008000a00 */
[----:B0-----:R-:W2:Y:S04]  /*0a00*/  LD.E.64 R12, desc[UR4][R4.64] ;  /* 0x00000004040c7980 */ /* 0x001ea8000c101b00 */
[----:B------:R-:W3:Y:S04]  /*0a10*/  LD.E.64 R14, desc[UR4][R4.64+0x8] ;  /* 0x00000804040e7980 */ /* 0x000ee8000c101b00 */
[----:B------:R-:W4:Y:S04]  /*0a20*/  LD.E.64 R8, desc[UR4][R4.64+0x10] ;  /* 0x0000100404087980 */ /* 0x000f28000c101b00 */
[----:B------:R-:W5:Y:S01]  /*0a30*/  LD.E.64 R6, desc[UR4][R4.64+0x18] ;  /* 0x0000180404067980 */ /* 0x000f62000c101b00 */
[----:B--2---:R-:W-:-:S02]  /*0a40*/  DMUL R16, R12, R12 ;  /* 0x0000000c0c107228 */ /* 0x004fc40000000000 */
[-C--:B---3--:R-:W-:Y:S02]  /*0a50*/  DMUL R12, R12, R14.reuse ;  /* 0x0000000e0c0c7228 */ /* 0x088fe40000000000 */
[----:B------:R-:W-:-:S06]  /*0a60*/  DMUL R14, R14, R14 ;  /* 0x0000000e0e0e7228 */ /* 0x000fcc0000000000 */
[--C-:B------:R-:W-:Y:S01]  /*0a70*/  IMAD.MOV.U32 R11, RZ, RZ, R17.reuse ;  /* 0x000000ffff0b7224 */ /* 0x100fe200078e0011 */
[----:B------:R-:W-:Y:S01]  /*0a80*/  MOV R18, R16 ;  /* 0x0000001000127202 */ /* 0x000fe20000000f00 */
[C-C-:B------:R-:W-:Y:S01]  /*0a90*/  DSETP.MAX.AND P5, P4, R16.reuse, R12.reuse, PT ;  /* 0x0000000c1000722a */ /* 0x140fe20003caf000 */
[----:B------:R-:W-:Y:S01]  /*0aa0*/  IMAD.MOV.U32 R19, RZ, RZ, R17 ;  /* 0x000000ffff137224 */ /* 0x000fe200078e0011 */
[----:B------:R-:W-:Y:S01]  /*0ab0*/  DSETP.MIN.AND P3, P1, R16, R12, PT ;  /* 0x0000000c1000722a */ /* 0x000fe20003960000 */
[----:B------:R-:W-:Y:S01]  /*0ac0*/  IMAD.MOV.U32 R10, RZ, RZ, R16 ;  /* 0x000000ffff0a7224 */ /* 0x000fe200078e0010 */
[C-C-:B------:R-:W-:Y:S01]  /*0ad0*/  DSETP.MIN.AND P2, P0, R12.reuse, R14.reuse, PT ;  /* 0x0000000e0c00722a */ /* 0x140fe20003840000 */
[----:B------:R-:W-:Y:S01]  /*0ae0*/  IMAD.MOV.U32 R17, RZ, RZ, R12 ;  /* 0x000000ffff117224 */ /* 0x000fe200078e000c */
[----:B------:R-:W-:Y:S01]  /*0af0*/  MOV R26, R15 ;  /* 0x0000000f001a7202 */ /* 0x000fe20000000f00 */
[----:B------:R-:W-:Y:S02]  /*0b00*/  IMAD.MOV.U32 R24, RZ, RZ, R13 ;  /* 0x000000ffff187224 */ /* 0x000fe400078e000d */
[----:B------:R-:W-:Y:S01]  /*0b10*/  IMAD.MOV.U32 R16, RZ, RZ, R15 ;  /* 0x000000ffff107224 */ /* 0x000fe200078e000f */
[----:B------:R-:W-:Y:S01]  /*0b20*/  SEL R10, R10, R17, P5 ;  /* 0x000000110a0a7207 */ /* 0x000fe20002800000 */
[--C-:B------:R-:W-:Y:S01]  /*0b30*/  IMAD.MOV.U32 R22, RZ, RZ, R14.reuse ;  /* 0x000000ffff167224 */ /* 0x100fe200078e000e */
[----:B------:R-:W-:Y:S01]  /*0b40*/  FSEL R17, R19, R24, P5 ;  /* 0x0000001813117208 */ /* 0x000fe20002800000 */
[----:B------:R-:W-:Y:S01]  /*0b50*/  DSETP.MAX.AND P5, P6, R12, R14, PT ;  /* 0x0000000e0c00722a */ /* 0x000fe20003eaf000 */
[----:B------:R-:W-:Y:S01]  /*0b60*/  IMAD.MOV.U32 R23, RZ, RZ, R14 ;  /* 0x000000ffff177224 */ /* 0x000fe200078e000e */
[----:B------:R-:W-:Y:S01]  /*0b70*/  @P4 LOP3.LUT R17, R24, 0x80000, RZ, 0xfc, !PT ;  /* 0x0008000018114812 */ /* 0x000fe200078efcff */
[----:B------:R-:W-:-:S02]  /*0b80*/  IMAD.MOV.U32 R15, RZ, RZ, R12 ;  /* 0x000000ffff0f7224 */ /* 0x000fc400078e000c */
[--C-:B------:R-:W-:Y:S02]  /*0b90*/  IMAD.MOV.U32 R20, RZ, RZ, R13.reuse ;  /* 0x000000ffff147224 */ /* 0x100fe400078e000d */
[----:B------:R-:W-:Y:S02]  /*0ba0*/  IMAD.MOV.U32 R21, RZ, RZ, R13 ;  /* 0x000000ffff157224 */ /* 0x000fe400078e000d */
[--C-:B------:R-:W-:Y:S02]  /*0bb0*/  IMAD.MOV.U32 R14, RZ, RZ, R12.reuse ;  /* 0x000000ffff0e7224 */ /* 0x100fe400078e000c */
[----:B------:R-:W-:Y:S01]  /*0bc0*/  IMAD.MOV.U32 R19, RZ, RZ, R12 ;  /* 0x000000ffff137224 */ /* 0x000fe200078e000c */
[----:B------:R-:W-:Y:S02]  /*0bd0*/  SEL R12, R18, R15, P3 ;  /* 0x0000000f120c7207 */ /* 0x000fe40001800000 */
[----:B------:R-:W-:Y:S02]  /*0be0*/  FSEL R15, R13, R26, P5 ;  /* 0x0000001a0d0f7208 */ /* 0x000fe40002800000 */
[----:B------:R-:W-:Y:S01]  /*0bf0*/  FSEL R13, R11, R20, P3 ;  /* 0x000000140b0d7208 */ /* 0x000fe20001800000 */
[----:B------:R-:W-:Y:S01]  /*0c00*/  IMAD.MOV.U32 R11, RZ, RZ, R17 ;  /* 0x000000ffff0b7224 */ /* 0x000fe200078e0011 */
[----:B------:R-:W-:-:S02]  /*0c10*/  FSEL R21, R21, R16, P2 ;  /* 0x0000001015157208 */ /* 0x000fc40001000000 */
[----:B------:R-:W-:Y:S02]  /*0c20*/  SEL R14, R14, R23, P5 ;  /* 0x000000170e0e7207 */ /* 0x000fe40002800000 */
[----:B------:R-:W-:Y:S02]  /*0c30*/  @P6 LOP3.LUT R15, R26, 0x80000, RZ, 0xfc, !PT ;  /* 0x000800001a0f6812 */ /* 0x000fe400078efcff */
[----:B------:R-:W-:Y:S01]  /*0c40*/  @P0 LOP3.LUT R21, R16, 0x80000, RZ, 0xfc, !PT ;  /* 0x0008000010150812 */ /* 0x000fe200078efcff */
[----:B------:R-:W-:Y:S01]  /*0c50*/  IMAD.MOV.U32 R16, RZ, RZ, R10 ;  /* 0x000000ffff107224 */ /* 0x000fe200078e000a */
[----:B------:R-:W-:Y:S01]  /*0c60*/  SEL R18, R19, R22, P2 ;  /* 0x0000001613127207 */ /* 0x000fe20001000000 */
[----:B------:R-:W-:Y:S01]  /*0c70*/  IMAD.MOV.U32 R23, RZ, RZ, R15 ;  /* 0x000000ffff177224 */ /* 0x000fe200078e000f */
[----:B------:R-:W-:Y:S01]  /*0c80*/  @P1 LOP3.LUT R13, R20, 0x80000, RZ, 0xfc, !PT ;  /* 0x00080000140d1812 */ /* 0x000fe200078efcff */
[----:B------:R-:W-:Y:S01]  /*0c90*/  IMAD.MOV.U32 R19, RZ, RZ, R21 ;  /* 0x000000ffff137224 */ /* 0x000fe200078e0015 */
[----:B------:R-:W-:Y:S01]  /*0ca0*/  DSETP.MAX.AND P2, P3, R10, R14, PT ;  /* 0x0000000e0a00722a */ /* 0x000fe20003b4f000 */
[----:B------:R-:W-:Y:S01]  /*0cb0*/  MOV R20, R11 ;  /* 0x0000000b00147202 */ /* 0x000fe20000000f00 */
[----:B------:R-:W-:Y:S01]  /*0cc0*/  IMAD.MOV.U32 R21, RZ, RZ, R14 ;  /* 0x000000ffff157224 */ /* 0x000fe200078e000e */
[----:B----4-:R-:W-:Y:S01]  /*0cd0*/  DMUL R14, R8, R8 ;  /* 0x00000008080e7228 */ /* 0x010fe20000000000 */
[----:B------:R-:W-:Y:S01]  /*0ce0*/  IMAD.MOV.U32 R10, RZ, RZ, R12 ;  /* 0x000000ffff0a7224 */ /* 0x000fe200078e000c */
[----:B------:R-:W-:Y:S01]  /*0cf0*/  DSETP.MIN.AND P0, P1, R12, R18, PT ;  /* 0x000000120c00722a */ /* 0x000fe20003900000 */
[----:B------:R-:W-:Y:S01]  /*0d00*/  IMAD.MOV.U32 R11, RZ, RZ, R13 ;  /* 0x000000ffff0b7224 */ /* 0x000fe200078e000d */
[----:B-----5:R-:W-:Y:S01]  /*0d10*/  DMUL R12, R8, R6 ;  /* 0x00000006080c7228 */ /* 0x020fe20000000000 */
[----:B------:R-:W-:Y:S01]  /*0d20*/  IMAD.MOV.U32 R17, RZ, RZ, R18 ;  /* 0x000000ffff117224 */ /* 0x000fe200078e0012 */
[----:B------:R-:W-:-:S02]  /*0d30*/  FSEL R9, R20, R23, P2 ;  /* 0x0000001714097208 */ /* 0x000fc40001000000 */
[----:B------:R-:W-:Y:S02]  /*0d40*/  SEL R8, R16, R21, P2 ;  /* 0x0000001510087207 */ /* 0x000fe40001000000 */
[----:B------:R-:W-:Y:S01]  /*0d50*/  SEL R10, R10, R17, P0 ;  /* 0x000000110a0a7207 */ /* 0x000fe20000000000 */
[----:B------:R-:W-:Y:S01]  /*0d60*/  DMUL R16, R6, R6 ;  /* 0x0000000606107228 */ /* 0x000fe20000000000 */
[----:B------:R-:W-:Y:S01]  /*0d70*/  FSEL R11, R11, R19, P0 ;  /* 0x000000130b0b7208 */ /* 0x000fe20000000000 */
[C-C-:B------:R-:W-:Y:S01]  /*0d80*/  DSETP.MIN.AND P5, P4, R14.reuse, R12.reuse, PT ;  /* 0x0000000c0e00722a */ /* 0x140fe20003ca0000 */
[----:B------:R-:W-:Y:S01]  /*0d90*/  @P3 LOP3.LUT R9, R23, 0x80000, RZ, 0xfc, !PT ;  /* 0x0008000017093812 */ /* 0x000fe200078efcff */
[----:B------:R-:W-:Y:S01]  /*0da0*/  IMAD.MOV.U32 R7, RZ, RZ, R15 ;  /* 0x000000ffff077224 */ /* 0x000fe200078e000f */
[----:B------:R-:W-:Y:S01]  /*0db0*/  MOV R18, R15 ;  /* 0x0000000f00127202 */ /* 0x000fe20000000f00 */
[----:B------:R-:W-:Y:S01]  /*0dc0*/  DSETP.MAX.AND P3, P0, R14, R12, PT ;  /* 0x0000000c0e00722a */ /* 0x000fe2000386f000 */
[----:B------:R-:W-:Y:S01]  /*0dd0*/  IMAD.MOV.U32 R6, RZ, RZ, R14 ;  /* 0x000000ffff067224 */ /* 0x000fe200078e000e */
[----:B------:R-:W-:Y:S01]  /*0de0*/  @P1 LOP3.LUT R11, R19, 0x80000, RZ, 0xfc, !PT ;  /* 0x00080000130b1812 */ /* 0x000fe200078efcff */
[----:B------:R-:W-:Y:S01]  /*0df0*/  IMAD.MOV.U32 R15, RZ, RZ, R12 ;  /* 0x000000ffff0f7224 */ /* 0x000fe200078e000c */
[----:B------:R-:W-:Y:S01]  /*0e00*/  DSETP.MIN.AND P1, P2, R12, R16, PT ;  /* 0x000000100c00722a */ /* 0x000fe20003a20000 */
[----:B------:R-:W-:-:S02]  /*0e10*/  IMAD.MOV.U32 R21, RZ, RZ, R13 ;  /* 0x000000ffff157224 */ /* 0x000fc400078e000d */
[----:B------:R-:W-:Y:S01]  /*0e20*/  IMAD.MOV.U32 R25, RZ, RZ, R13 ;  /* 0x000000ffff197224 */ /* 0x000fe200078e000d */
[----:B------:R-:W-:Y:S01]  /*0e30*/  SEL R6, R6, R15, P5 ;  /* 0x0000000f06067207 */ /* 0x000fe20002800000 */
[----:B------:R-:W-:Y:S01]  /*0e40*/  IMAD.MOV.U32 R26, RZ, RZ, R17 ;  /* 0x000000ffff1a7224 */ /* 0x000fe200078e0011 */
[----:B------:R-:W-:Y:S01]  /*0e50*/  FSEL R15, R18, R21, P5 ;  /* 0x00000015120f7208 */ /* 0x000fe20002800000 */
[----:B------:R-:W-:Y:S01]  /*0e60*/  DSETP.MAX.AND P5, P6, R12, R16, PT ;  /* 0x000000100c00722a */ /* 0x000fe20003eaf000 */
[----:B------:R-:W-:Y:S01]  /*0e70*/  MOV R18, R13 ;  /* 0x0000000d00127202 */ /* 0x000fe20000000f00 */
[----:B------:R-:W-:Y:S01]  /*0e80*/  IMAD.MOV.U32 R19, RZ, RZ, R14 ;  /* 0x000000ffff137224 */ /* 0x000fe200078e000e */
[----:B------:R-:W-:Y:S01]  /*0e90*/  @P4 LOP3.LUT R15, R21, 0x80000, RZ, 0xfc, !PT ;  /* 0x00080000150f4812 */ /* 0x000fe200078efcff */
[----:B------:R-:W-:Y:S02]  /*0ea0*/  IMAD.MOV.U32 R22, RZ, RZ, R13 ;  /* 0x000000ffff167224 */ /* 0x000fe400078e000d */
[----:B------:R-:W-:Y:S01]  /*0eb0*/  IMAD.MOV.U32 R23, RZ, RZ, R17 ;  /* 0x000000ffff177224 */ /* 0x000fe200078e0011 */
[----:B------:R-:W-:Y:S01]  /*0ec0*/  FSEL R17, R7, R18, P3 ;  /* 0x0000001207117208 */ /* 0x000fe20001800000 */
[----:B------:R-:W-:Y:S01]  /*0ed0*/  IMAD.MOV.U32 R14, RZ, RZ, R12 ;  /* 0x000000ffff0e7224 */ /* 0x000fe200078e000c */
[----:B------:R-:W-:Y:S01]  /*0ee0*/  FSEL R25, R25, R26, P5 ;  /* 0x0000001a19197208 */ /* 0x000fe20002800000 */
[----:B------:R-:W-:Y:S01]  /*0ef0*/  IMAD.MOV.U32 R13, RZ, RZ, R16 ;  /* 0x000000ffff0d7224 */ /* 0x000fe200078e0010 */
[----:B------:R-:W-:Y:S01]  /*0f00*/  @P0 LOP3.LUT R17, R18, 0x80000, RZ, 0xfc, !PT ;  /* 0x0008000012110812 */ /* 0x000fe200078efcff */
[----:B------:R-:W-:-:S02]  /*0f10*/  IMAD.MOV.U32 R24, RZ, RZ, R12 ;  /* 0x000000ffff187224 */ /* 0x000fc400078e000c */
[----:B------:R-:W-:Y:S01]  /*0f20*/  IMAD.MOV.U32 R20, RZ, RZ, R12 ;  /* 0x000000ffff147224 */ /* 0x000fe200078e000c */
[----:B------:R-:W-:Y:S01]  /*0f30*/  @P6 LOP3.LUT R25, R26, 0x80000, RZ, 0xfc, !PT ;  /* 0x000800001a196812 */ /* 0x000fe200078efcff */
[----:B------:R-:W-:Y:S01]  /*0f40*/  IMAD.MOV.U32 R27, RZ, RZ, R16 ;  /* 0x000000ffff1b7224 */ /* 0x000fe200078e0010 */
[----:B------:R-:W-:Y:S01]  /*0f50*/  SEL R12, R14, R13, P1 ;  /* 0x0000000d0e0c7207 */ /* 0x000fe20000800000 */
[----:B------:R-:W-:Y:S01]  /*0f60*/  IMAD.MOV.U32 R7, RZ, RZ, R15 ;  /* 0x000000ffff077224 */ /* 0x000fe200078e000f */
[----:B------:R-:W-:Y:S01]  /*0f70*/  MOV R15, R17 ;  /* 0x00000011000f7202 */ /* 0x000fe20000000f00 */
[----:B------:R-:W-:Y:S01]  /*0f80*/  IMAD.MOV.U32 R17, RZ, RZ, R25 ;  /* 0x000000ffff117224 */ /* 0x000fe200078e0019 */
[----:B------:R-:W-:Y:S01]  /*0f90*/  SEL R14, R19, R24, P3 ;  /* 0x00000018130e7207 */ /* 0x000fe20001800000 */
[----:B------:R-:W-:Y:S01]  /*0fa0*/  IMAD.MOV.U32 R19, RZ, RZ, R12 ;  /* 0x000000ffff137224 */ /* 0x000fe200078e000c */
[----:B------:R-:W-:Y:S01]  /*0fb0*/  SEL R16, R20, R27, P5 ;  /* 0x0000001b14107207 */ /* 0x000fe20002800000 */
[----:B------:R-:W-:Y:S01]  /*0fc0*/  IMAD.MOV.U32 R18, RZ, RZ, R6 ;  /* 0x000000ffff127224 */ /* 0x000fe200078e0006 */
[----:B------:R-:W-:-:S02]  /*0fd0*/  FSEL R13, R22, R23, P1 ;  /* 0x00000017160d7208 */ /* 0x000fc40000800000 */
[----:B------:R-:W-:Y:S02]  /*0fe0*/  @P2 LOP3.LUT R13, R23, 0x80000, RZ, 0xfc, !PT ;  /* 0x00080000170d2812 */ /* 0x000fe400078efcff */
[----:B------:R-:W-:-:S04]  /*0ff0*/  DSETP.MAX.AND P2, P3, R14, R16, PT ;  /* 0x000000100e00722a */ /* 0x000fc80003b4f000 */
[----:B------:R-:W-:Y:S01]  /*1000*/  DSETP.MIN.AND P0, P1, R6, R12, PT ;  /* 0x0000000c0600722a */ /* 0x000fe20003900000 */
[----:B------:R-:W-:Y:S02]  /*1010*/  IMAD.MOV.U32 R12, RZ, RZ, R14 ;  /* 0x000000ffff0c7224 */ /* 0x000fe400078e000e */
[----:B------:R-:W-:-:S03]  /*1020*/  IMAD.MOV.U32 R14, RZ, RZ, R17 ;  /* 0x000000ffff0e7224 */ /* 0x000fc600078e0011 */
[----:B------:R-:W-:Y:S01]  /*1030*/  FSEL R7, R7, R13, P0 ;  /* 0x0000000d07077208 */ /* 0x000fe20000000000 */
[----:B------:R-:W-:Y:S01]  /*1040*/  IMAD.MOV.U32 R17, RZ, RZ, 0x2 ;  /* 0x00000002ff117424 */ /* 0x000fe200078e00ff */
[----:B------:R-:W-:Y:S02]  /*1050*/  SEL R6, R18, R19, P0 ;  /* 0x0000001312067207 */ /* 0x000fe40000000000 */
[----:B------:R-:W-:Y:S02]  /*1060*/  FSEL R15, R15, R14, P2 ;  /* 0x0000000e0f0f7208 */ /* 0x000fe40001000000 */
[----:B------:R-:W-:Y:S02]  /*1070*/  @P3 LOP3.LUT R15, R14, 0x80000, RZ, 0xfc, !PT ;  /* 0x000800000e0f3812 */ /* 0x000fe400078efcff */
[----:B------:R-:W-:Y:S02]  /*1080*/  @P1 LOP3.LUT R7, R13, 0x80000, RZ, 0xfc, !PT ;  /* 0x000800000d071812 */ /* 0x000fe400078efcff */
[----:B------:R-:W-:Y:S01]  /*1090*/  SEL R12, R12, R16, P2 ;  /* 0x000000100c0c7207 */ /* 0x000fe20001000000 */
[----:B------:R-:W-:-:S03]  /*10a0*/  IMAD.MOV.U32 R13, RZ, RZ, R15 ;  /* 0x000000ffff0d7224 */ /* 0x000fc600078e000f */
[----:B------:R-:W-:-:S03]  /*10b0*/  DADD R6, R10, R6 ;  /* 0x000000000a067229 */ /* 0x000fc60000000006 */
[----:B------:R-:W-:-:S05]  /*10c0*/  DADD R8, R8, R12 ;  /* 0x0000000008087229 */ /* 0x000fca000000000c */
[----:B------:R-:W-:-:S03]  /*10d0*/  DADD R6, R6, -144 ;  /* 0xc062000006067429 */ /* 0x000fc60000000000 */
[----:B------:R-:W-:-:S05]  /*10e0*/  DADD R8, R8, -144 ;  /* 0xc062000008087429 */ /* 0x000fca0000000000 */
[----:B------:R-:W-:Y:S01]  /*10f0*/  DSETP.GEU.AND P1, PT, R6, RZ, PT ;  /* 0x000000ff0600722a */ /* 0x000fe20003f2e000 */
[----:B------:R-:W-:Y:S02]  /*1100*/  IMAD.MOV.U32 R7, RZ, RZ, 0x0 ;  /* 0x00000000ff077424 */ /* 0x000fe400078e00ff */
[----:B------:R-:W-:-:S03]  /*1110*/  DSETP.GEU.AND P0, PT, R8, RZ, PT ;  /* 0x000000ff0800722a */ /* 0x000fc60003f0e000 */
[----:B------:R-:W-:-:S08]  /*1120*/  SEL R6, RZ, 0x1, P1 ;  /* 0x00000001ff067807 */ /* 0x000fd00000800000 */
[----:B------:R-:W-:-:S03]  /*1130*/  @P1 IADD3 R17, PT, PT, RZ, 0x1, RZ ;  /* 0x00000001ff111810 */ /* 0x000fc60007ffe0ff */
[----:B------:R-:W-:Y:S02]  /*1140*/  @P0 IMAD.MOV R17, RZ, RZ, R6 ;  /* 0x000000ffff110224 */ /* 0x000fe400078e0206 */
[----:B------:R-:W-:-:S04]  /*1150*/  IMAD.MOV.U32 R6, RZ, RZ, R0 ;  /* 0x000000ffff067224 */ /* 0x000fc800078e0000 */
[----:B------:R-:W-:Y:S05]  /*1160*/  RET.REL.NODEC R6 `(_Z11second_gridIdEvPi) ;  /* 0xffffffec06a47950 */ /* 0x000fea0003c3ffff */
        .type           $_Z11second_gridIdEvPi$_Z2g2IdEiP12interval_gpuIT_E,@function
        .size           $_Z11second_gridIdEvPi$_Z2g2IdEiP12interval_gpuIT_E,($_Z11second_gridIdEvPi$_Z2g3IdEiP12interval_gpuIT_E - $_Z11second_gridIdEvPi$_Z2g2IdEiP12interval_gpuIT_E)
$_Z11second_gridIdEvPi$_Z2g2IdEiP12interval_gpuIT_E:
        /* <DEDUP_REMOVED lines=9> */
[C-C-:B------:R-:W-:Y:S01]  /*1200*/  DSETP.MAX.AND P5, P4, R18.reuse, R10.reuse, PT ;  /* 0x0000000a1200722a */ /* 0x140fe20003caf000 */
[----:B------:R-:W-:Y:S01]  /*1210*/  IMAD.MOV.U32 R8, RZ, RZ, R18 ;  /* 0x000000ffff087224 */ /* 0x000fe200078e0012 */
[----:B------:R-:W-:Y:S01]  /*1220*/  DSETP.MIN.AND P3, P1, R18, R10, PT ;  /* 0x0000000a1200722a */ /* 0x000fe20003960000 */
[----:B------:R-:W-:Y:S01]  /*1230*/  IMAD.MOV.U32 R16, RZ, RZ, R19 ;  /* 0x000000ffff107224 */ /* 0x000fe200078e0013 */
[----:B------:R-:W-:Y:S01]  /*1240*/  MOV R19, R10 ;  /* 0x0000000a00137202 */ /* 0x000fe20000000f00 */
[----:B------:R-:W-:Y:S01]  /*1250*/  DSETP.MIN.AND P2, P0, R10, R14, PT ;  /* 0x0000000e0a00722a */ /* 0x000fe20003840000 */
[--C-:B------:R-:W-:Y:S02]  /*1260*/  IMAD.MOV.U32 R25, RZ, RZ, R11.reuse ;  /* 0x000000ffff197224 */ /* 0x100fe400078e000b */
[----:B------:R-:W-:Y:S01]  /*1270*/  SEL R8, R8, R19, P5 ;  /* 0x0000001308087207 */ /* 0x000fe20002800000 */
[----:B------:R-:W-:-:S02]  /*1280*/  IMAD.MOV.U32 R21, RZ, RZ, R11 ;  /* 0x000000ffff157224 */ /* 0x000fc400078e000b */
[----:B------:R-:W-:Y:S01]  /*1290*/  FSEL R19, R16, R25, P5 ;  /* 0x0000001910137208 */ /* 0x000fe20002800000 */
[----:B------:R-:W-:Y:S01]  /*12a0*/  DSETP.MAX.AND P5, P6, R10, R14, PT ;  /* 0x0000000e0a00722a */ /* 0x000fe20003eaf000 */
[--C-:B------:R-:W-:Y:S01]  /*12b0*/  IMAD.MOV.U32 R16, RZ, RZ, R15.reuse ;  /* 0x000000ffff107224 */ /* 0x100fe200078e000f */
[----:B------:R-:W-:Y:S01]  /*12c0*/  @P4 LOP3.LUT R19, R25, 0x80000, RZ, 0xfc, !PT ;  /* 0x0008000019134812 */ /* 0x000fe200078efcff */
[----:B------:R-:W-:Y:S02]  /*12d0*/  IMAD.MOV.U32 R20, RZ, RZ, R18 ;  /* 0x000000ffff147224 */ /* 0x000fe400078e0012 */
[----:B------:R-:W-:Y:S01]  /*12e0*/  IMAD.MOV.U32 R24, RZ, RZ, R15 ;  /* 0x000000ffff187224 */ /* 0x000fe200078e000f */
[----:B------:R-:W-:Y:S01]  /*12f0*/  MOV R15, R10 ;  /* 0x0000000a000f7202 */ /* 0x000fe20000000f00 */
[----:B------:R-:W-:Y:S01]  /*1300*/  IMAD.MOV.U32 R22, RZ, RZ, R11 ;  /* 0x000000ffff167224 */ /* 0x000fe200078e000b */
[----:B------:R-:W-:Y:S01]  /*1310*/  FSEL R21, R21, R16, P2 ;  /* 0x0000001015157208 */ /* 0x000fe20001000000 */
[--C-:B------:R-:W-:Y:S01]  /*1320*/  IMAD.MOV.U32 R23, RZ, RZ, R14.reuse ;  /* 0x000000ffff177224 */ /* 0x100fe200078e000e */
[----:B------:R-:W-:Y:S01]  /*1330*/  @P0 LOP3.LUT R21, R16, 0x80000, RZ, 0xfc, !PT ;  /* 0x0008000010150812 */ /* 0x000fe200078efcff */
[----:B------:R-:W-:-:S02]  /*1340*/  IMAD.MOV.U32 R27, RZ, RZ, R14 ;  /* 0x000000ffff1b7224 */ /* 0x000fc400078e000e */
[--C-:B------:R-:W-:Y:S02]  /*1350*/  IMAD.MOV.U32 R18, RZ, RZ, R10.reuse ;  /* 0x000000ffff127224 */ /* 0x100fe400078e000a */
[----:B------:R-:W-:Y:S01]  /*1360*/  IMAD.MOV.U32 R14, RZ, RZ, R10 ;  /* 0x000000ffff0e7224 */ /* 0x000fe200078e000a */
[----:B------:R-:W-:Y:S01]  /*1370*/  SEL R10, R20, R15, P3 ;  /* 0x0000000f140a7207 */ /* 0x000fe20001800000 */
[----:B------:R-:W-:Y:S01]  /*1380*/  IMAD.MOV.U32 R16, RZ, RZ, R8 ;  /* 0x000000ffff107224 */ /* 0x000fe200078e0008 */
[----:B------:R-:W-:Y:S02]  /*1390*/  FSEL R15, R11, R24, P5 ;  /* 0x000000180b0f7208 */ /* 0x000fe40002800000 */
[----:B------:R-:W-:Y:S01]  /*13a0*/  FSEL R11, R9, R22, P3 ;  /* 0x00000016090b7208 */ /* 0x000fe20001800000 */
[----:B------:R-:W-:Y:S01]  /*13b0*/  IMAD.MOV.U32 R9, RZ, RZ, R19 ;  /* 0x000000ffff097224 */ /* 0x000fe200078e0013 */
[----:B------:R-:W-:Y:S01]  /*13c0*/  SEL R18, R18, R23, P2 ;  /* 0x0000001712127207 */ /* 0x000fe20001000000 */
[----:B------:R-:W-:Y:S01]  /*13d0*/  IMAD.MOV.U32 R19, RZ, RZ, R21 ;  /* 0x000000ffff137224 */ /* 0x000fe200078e0015 */
[----:B------:R-:W-:Y:S01]  /*13e0*/  @P1 LOP3.LUT R11, R22, 0x80000, RZ, 0xfc, !PT ;  /* 0x00080000160b1812 */ /* 0x000fe200078efcff */
[----:B------:R-:W-:Y:S01]  /*13f0*/  IMAD.MOV.U32 R20, RZ, RZ, R9 ;  /* 0x000000ffff147224 */ /* 0x000fe200078e0009 */
[----:B------:R-:W-:Y:S01]  /*1400*/  SEL R14, R14, R27, P5 ;  /* 0x0000001b0e0e7207 */ /* 0x000fe20002800000 */
[----:B------:R-:W-:Y:S01]  /*1410*/  IMAD.MOV.U32 R21, RZ, RZ, R18 ;  /* 0x000000ffff157224 */ /* 0x000fe200078e0012 */
[----:B------:R-:W-:-:S02]  /*1420*/  @P6 LOP3.LUT R15, R24, 0x80000, RZ, 0xfc, !PT ;  /* 0x00080000180f6812 */ /* 0x000fc400078efcff */
[----:B------:R-:W-:Y:S01]  /*1430*/  DSETP.MIN.AND P0, P1, R10, R18, PT ;  /* 0x000000120a00722a */ /* 0x000fe20003900000 */
[----:B------:R-:W-:Y:S01]  /*1440*/  IMAD.MOV.U32 R23, RZ, RZ, R14 ;  /* 0x000000ffff177224 */ /* 0x000fe200078e000e */
[----:B------:R-:W-:Y:S02]  /*1450*/  MOV R25, R15 ;  /* 0x0000000f00197202 */ /* 0x000fe40000000f00 */
[----:B------:R-:W-:Y:S02]  /*1460*/  DSETP.MAX.AND P2, P3, R8, R14, PT ;  /* 0x0000000e0800722a */ /* 0x000fe40003b4f000 */
[C---:B----4-:R-:W-:Y:S01]  /*1470*/  DMUL R14, R12.reuse, R12 ;  /* 0x0000000c0c0e7228 */ /* 0x050fe20000000000 */
[----:B------:R-:W-:Y:S01]  /*1480*/  IMAD.MOV.U32 R9, RZ, RZ, R11 ;  /* 0x000000ffff097224 */ /* 0x000fe200078e000b */
[----:B-----5:R-:W-:Y:S01]  /*1490*/  DMUL R12, R12, R6 ;  /* 0x000000060c0c7228 */ /* 0x020fe20000000000 */
[----:B------:R-:W-:Y:S01]  /*14a0*/  IMAD.MOV.U32 R8, RZ, RZ, R10 ;  /* 0x000000ffff087224 */ /* 0x000fe200078e000a */
[----:B------:R-:W-:-:S02]  /*14b0*/  FSEL R11, R20, R25, P2 ;  /* 0x00000019140b7208 */ /* 0x000fc40001000000 */
[----:B------:R-:W-:Y:S02]  /*14c0*/  FSEL R9, R9, R19, P0 ;  /* 0x0000001309097208 */ /* 0x000fe40000000000 */
[----:B------:R-:W-:Y:S01]  /*14d0*/  @P1 LOP3.LUT R9, R19, 0x80000, RZ, 0xfc, !PT ;  /* 0x0008000013091812 */ /* 0x000fe200078efcff */
[----:B------:R-:W-:Y:S01]  /*14e0*/  DMUL R18, R6, R6 ;  /* 0x0000000606127228 */ /* 0x000fe20000000000 */
[----:B------:R-:W-:Y:S01]  /*14f0*/  SEL R8, R8, R21, P0 ;  /* 0x0000001508087207 */ /* 0x000fe20000000000 */
[C-C-:B------:R-:W-:Y:S01]  /*1500*/  DSETP.MIN.AND P5, P4, R14.reuse, R12.reuse, PT ;  /* 0x0000000c0e00722a */ /* 0x140fe20003ca0000 */
[----:B------:R-:W-:Y:S01]  /*1510*/  @P3 LOP3.LUT R11, R25, 0x80000, RZ, 0xfc, !PT ;  /* 0x00080000190b3812 */ /* 0x000fe200078efcff */
[--C-:B------:R-:W-:Y:S01]  /*1520*/  IMAD.MOV.U32 R6, RZ, RZ, R14.reuse ;  /* 0x000000ffff067224 */ /* 0x100fe200078e000e */
[----:B------:R-:W-:Y:S01]  /*1530*/  DSETP.MAX.AND P3, P0, R14, R12, PT ;  /* 0x0000000c0e00722a */ /* 0x000fe2000386f000 */
[--C-:B------:R-:W-:Y:S01]  /*1540*/  IMAD.MOV.U32 R21, RZ, RZ, R15.reuse ;  /* 0x000000ffff157224 */ /* 0x100fe200078e000f */
[----:B------:R-:W-:Y:S01]  /*1550*/  SEL R10, R16, R23, P2 ;  /* 0x00000017100a7207 */ /* 0x000fe20001000000 */
[----:B------:R-:W-:Y:S01]  /*1560*/  IMAD.MOV.U32 R7, RZ, RZ, R15 ;  /* 0x000000ffff077224 */ /* 0x000fe200078e000f */
[----:B------:R-:W-:Y:S01]  /*1570*/  MOV R15, R12 ;  /* 0x0000000c000f7202 */ /* 0x000fe20000000f00 */
[--C-:B------:R-:W-:Y:S01]  /*1580*/  IMAD.MOV.U32 R22, RZ, RZ, R13.reuse ;  /* 0x000000ffff167224 */ /* 0x100fe200078e000d */
[C-C-:B------:R-:W-:Y:S01]  /*1590*/  DSETP.MIN.AND P1, P2, R12.reuse, R18.reuse, PT ;  /* 0x000000120c00722a */ /* 0x140fe20003a20000 */
[----:B------:R-:W-:Y:S01]  /*15a0*/  IMAD.MOV.U32 R16, RZ, RZ, R14 ;  /* 0x000000ffff107224 */ /* 0x000fe200078e000e */
[----:B------:R-:W-:Y:S01]  /*15b0*/  SEL R6, R6, R15, P5 ;  /* 0x0000000f06067207 */ /* 0x000fe20002800000 */
[----:B------:R-:W-:Y:S01]  /*15c0*/  IMAD.MOV.U32 R25, RZ, RZ, R18 ;  /* 0x000000ffff197224 */ /* 0x000fe200078e0012 */
[----:B------:R-:W-:Y:S01]  /*15d0*/  FSEL R15, R21, R22, P5 ;  /* 0x00000016150f7208 */ /* 0x000fe20002800000 */
[----:B------:R-:W-:Y:S01]  /*15e0*/  DSETP.MAX.AND P5, P6, R12, R18, PT ;  /* 0x000000120c00722a */ /* 0x000fe20003eaf000 */
[--C-:B------:R-:W-:Y:S01]  /*15f0*/  IMAD.MOV.U32 R14, RZ, RZ, R12.reuse ;  /* 0x000000ffff0e7224 */ /* 0x100fe200078e000c */
[----:B------:R-:W-:Y:S01]  /*1600*/  MOV R20, R13 ;  /* 0x0000000d00147202 */ /* 0x000fe20000000f00 */
[----:B------:R-:W-:Y:S01]  /*1610*/  IMAD.MOV.U32 R27, RZ, RZ, R12 ;  /* 0x000000ffff1b7224 */ /* 0x000fe200078e000c */
[----:B------:R-:W-:Y:S01]  /*1620*/  @P4 LOP3.LUT R15, R22, 0x80000, RZ, 0xfc, !PT ;  /* 0x00080000160f4812 */ /* 0x000fe200078efcff */
[----:B------:R-:W-:Y:S01]  /*1630*/  IMAD.MOV.U32 R26, RZ, RZ, R13 ;  /* 0x000000ffff1a7224 */ /* 0x000fe200078e000d */
[----:B------:R-:W-:Y:S01]  /*1640*/  DADD R8, -R8, 64 ;  /* 0x4050000008087429 */ /* 0x000fe20000000100 */
[----:B------:R-:W-:Y:S01]  /*1650*/  IMAD.MOV.U32 R23, RZ, RZ, R18 ;  /* 0x000000ffff177224 */ /* 0x000fe200078e0012 */
[----:B------:R-:W-:Y:S01]  /*1660*/  DADD R10, -R10, 64 ;  /* 0x405000000a0a7429 */ /* 0x000fe20000000100 */
[----:B------:R-:W-:Y:S01]  /*1670*/  IMAD.MOV.U32 R24, RZ, RZ, R12 ;  /* 0x000000ffff187224 */ /* 0x000fe200078e000c */
[----:B------:R-:W-:Y:S01]  /*1680*/  SEL R12, R14, R25, P1 ;  /* 0x000000190e0c7207 */ /* 0x000fe20000800000 */
[----:B------:R-:W-:Y:S01]  /*1690*/  IMAD.MOV.U32 R21, RZ, RZ, R19 ;  /* 0x000000ffff157224 */ /* 0x000fe200078e0013 */
[----:B------:R-:W-:Y:S01]  /*16a0*/  SEL R14, R16, R27, P3 ;  /* 0x0000001b100e7207 */ /* 0x000fe20001800000 */
[----:B------:R-:W-:Y:S01]  /*16b0*/  IMAD.MOV.U32 R18, RZ, RZ, R13 ;  /* 0x000000ffff127224 */ /* 0x000fe200078e000d */
[----:B------:R-:W-:Y:S01]  /*16c0*/  FSEL R25, R7, R20, P3 ;  /* 0x0000001407197208 */ /* 0x000fe20001800000 */
[----:B------:R-:W-:Y:S01]  /*16d0*/  IMAD.MOV.U32 R7, RZ, RZ, R15 ;  /* 0x000000ffff077224 */ /* 0x000fe200078e000f */
[----:B------:R-:W-:Y:S01]  /*16e0*/  FSEL R27, R26, R19, P5 ;  /* 0x000000131a1b7208 */ /* 0x000fe20002800000 */
[----:B------:R-:W-:Y:S01]  /*16f0*/  IMAD.MOV.U32 R16, RZ, RZ, R6 ;  /* 0x000000ffff107224 */ /* 0x000fe200078e0006 */
[----:B------:R-:W-:-:S02]  /*1700*/  @P0 LOP3.LUT R25, R20, 0x80000, RZ, 0xfc, !PT ;  /* 0x0008000014190812 */ /* 0x000fc400078efcff */
[----:B------:R-:W-:Y:S02]  /*1710*/  @P6 LOP3.LUT R27, R19, 0x80000, RZ, 0xfc, !PT ;  /* 0x00080000131b6812 */ /* 0x000fe400078efcff */
[----:B------:R-:W-:Y:S01]  /*1720*/  FSEL R13, R18, R21, P1 ;  /* 0x00000015120d7208 */ /* 0x000fe20000800000 */
[----:B------:R-:W-:Y:S01]  /*1730*/  IMAD.MOV.U32 R15, RZ, RZ, R25 ;  /* 0x000000ffff0f7224 */ /* 0x000fe200078e0019 */
[----:B------:R-:W-:Y:S01]  /*1740*/  @P2 LOP3.LUT R13, R21, 0x80000, RZ, 0xfc, !PT ;  /* 0x00080000150d2812 */ /* 0x000fe200078efcff */
[----:B------:R-:W-:Y:S01]  /*1750*/  IMAD.MOV.U32 R19, RZ, RZ, R27 ;  /* 0x000000ffff137224 */ /* 0x000fe200078e001b */
[----:B------:R-:W-:Y:S01]  /*1760*/  SEL R18, R24, R23, P5 ;  /* 0x0000001718127207 */ /* 0x000fe20002800000 */
[----:B------:R-:W-:-:S03]  /*1770*/  IMAD.MOV.U32 R21, RZ, RZ, R12 ;  /* 0x000000ffff157224 */ /* 0x000fc600078e000c */
[----:B------:R-:W-:Y:S01]  /*1780*/  DSETP.MIN.AND P0, P1, R6, R12, PT ;  /* 0x0000000c0600722a */ /* 0x000fe20003900000 */
[----:B------:R-:W-:Y:S01]  /*1790*/  IMAD.MOV.U32 R23, RZ, RZ, R18 ;  /* 0x000000ffff177224 */ /* 0x000fe200078e0012 */
[----:B------:R-:W-:Y:S01]  /*17a0*/  DSETP.MAX.AND P2, P3, R14, R18, PT ;  /* 0x000000120e00722a */ /* 0x000fe20003b4f000 */
[----:B------:R-:W-:-:S03]  /*17b0*/  MOV R12, R14 ;  /* 0x0000000e000c7202 */ /* 0x000fc60000000f00 */
[----:B------:R-:W-:Y:S02]  /*17c0*/  FSEL R7, R7, R13, P0 ;  /* 0x0000000d07077208 */ /* 0x000fe40000000000 */
[----:B------:R-:W-:Y:S02]  /*17d0*/  SEL R6, R16, R21, P0 ;  /* 0x0000001510067207 */ /* 0x000fe40000000000 */
[----:B------:R-:W-:-:S04]  /*17e0*/  SEL R12, R12, R23, P2 ;  /* 0x000000170c0c7207 */ /* 0x000fc80001000000 */
[----:B------:R-:W-:Y:S02]  /*17f0*/  @P1 LOP3.LUT R7, R13, 0x80000, RZ, 0xfc, !PT ;  /* 0x000800000d071812 */ /* 0x000fe400078efcff */
[----:B------:R-:W-:Y:S02]  /*1800*/  FSEL R13, R15, R19, P2 ;  /* 0x000000130f0d7208 */ /* 0x000fe40001000000 */
[----:B------:R-:W-:Y:S02]  /*1810*/  @P3 LOP3.LUT R13, R19, 0x80000, RZ, 0xfc, !PT ;  /* 0x00080000130d3812 */ /* 0x000fe400078efcff */
[----:B------:R-:W-:Y:S01]  /*1820*/  DSETP.GEU.AND P0, PT, R8, R6, PT ;  /* 0x000000060800722a */ /* 0x000fe20003f0e000 */
[----:B------:R-:W-:-:S03]  /*1830*/  IMAD.MOV.U32 R6, RZ, RZ, 0x2 ;  /* 0x00000002ff067424 */ /* 0x000fc600078e00ff */
[----:B------:R-:W-:Y:S02]  /*1840*/  DSETP.GEU.AND P1, PT, R10, R12, PT ;  /* 0x0000000c0a00722a */ /* 0x000fe40003f2e000 */
[----:B------:R-:W-:-:S08]  /*1850*/  SEL R7, RZ, 0x1, P0 ;  /* 0x00000001ff077807 */ /* 0x000fd00000000000 */
[----:B------:R-:W-:-:S04]  /*1860*/  @P0 IMAD.MOV R6, RZ, RZ, 0x1 ;  /* 0x00000001ff060424 */ /* 0x000fc800078e02ff */
[----:B------:R-:W-:Y:S02]  /*1870*/  @P1 IMAD.MOV R6, RZ, RZ, R7 ;  /* 0x000000ffff061224 */ /* 0x000fe400078e0207 */
[----:B------:R-:W-:Y:S02]  /*1880*/  IMAD.MOV.U32 R7, RZ, RZ, 0x0 ;  /* 0x00000000ff077424 */ /* 0x000fe400078e00ff */
[----:B------:R-:W-:Y:S02]  /*1890*/  IMAD.MOV.U32 R8, RZ, RZ, R6 ;  /* 0x000000ffff087224 */ /* 0x000fe400078e0006 */
[----:B------:R-:W-:-:S04]  /*18a0*/  IMAD.MOV.U32 R6, RZ, RZ, R0 ;  /* 0x000000ffff067224 */ /* 0x000fc800078e0000 */
[----:B------:R-:W-:Y:S05]  /*18b0*/  RET.REL.NODEC R6 `(_Z11second_gridIdEvPi) ;  /* 0xffffffe406d07950 */ /* 0x000fea0003c3ffff */
        .type           $_Z11second_gridIdEvPi$_Z2g3IdEiP12interval_gpuIT_E,@function
        .size           $_Z11second_gridIdEvPi$_Z2g3IdEiP12interval_gpuIT_E,($_Z11second_gridIdEvPi$_Z2g4IdEiP12interval_gpuIT_E - $_Z11second_gridIdEvPi$_Z2g3IdEiP12interval_gpuIT_E)
$_Z11second_gridIdEvPi$_Z2g3IdEiP12interval_gpuIT_E:
[----:B------:R-:W0:Y:S02]  /*18c0*/  LDCU.64 UR4, c[0x0][0x358] ;  /* 0x00006b00ff0477ac */ /* 0x000e240008000a00 */
[----:B0-----:R-:W2:Y:S04]  /*18d0*/  LD.E.64 R10, desc[UR4][R4.64] ;  /* 0x00000004040a7980 */ /* 0x001ea8000c101b00 */
[----:B------:R-:W3:Y:S04]  /*18e0*/  LD.E.64 R12, desc[UR4][R4.64+0x8] ;  /* 0x00000804040c7980 */ /* 0x000ee8000c101b00 */
[----:B------:R-:W4:Y:S04]  /*18f0*/  LD.E.64 R6, desc[UR4][R4.64+0x10] ;  /* 0x0000100404067980 */ /* 0x000f28000c101b00 */
[----:B------:R-:W5:Y:S01]  /*1900*/  LD.E.64 R8, desc[UR4][R4.64+0x18] ;  /* 0x0000180404087980 */ /* 0x000f62000c101b00 */
[----:B--2---:R-:W-:-:S02]  /*1910*/  DADD R10, R10, -5 ;  /* 0xc01400000a0a7429 */ /* 0x004fc40000000000 */
[----:B---3--:R-:W-:-:S06]  /*1920*/  DADD R12, R12, -5 ;  /* 0xc01400000c0c7429 */ /* 0x008fcc0000000000 */
[C---:B------:R-:W-:Y:S02]  /*1930*/  DMUL R14, R10.reuse, R10 ;  /* 0x0000000a0a0e7228 */ /* 0x040fe40000000000 */
[-C--:B------:R-:W-:Y:S02]  /*1940*/  DMUL R10, R10, R12.reuse ;  /* 0x0000000c0a0a7228 */ /* 0x080fe40000000000 */
[----:B------:R-:W-:-:S06]  /*1950*/  DMUL R20, R12, R12 ;  /* 0x0000000c0c147228 */ /* 0x000fcc0000000000 */
[----:B------:R-:W-:Y:S01]  /*1960*/  MOV R19, R15 ;  /* 0x0000000f00137202 */ /* 0x000fe20000000f00 */
[----:B------:R-:W-:Y:S01]  /*1970*/  IMAD.MOV.U32 R13, RZ, RZ, R15 ;  /* 0x000000ffff0d7224 */ /* 0x000fe200078e000f */
[C-C-:B------:R-:W-:Y:S01]  /*1980*/  DSETP.MIN.AND P5, P3, R14.reuse, R10.reuse, PT ;  /* 0x0000000a0e00722a */ /* 0x140fe20003ba0000 */
[----:B------:R-:W-:Y:S01]  /*1990*/  IMAD.MOV.U32 R12, RZ, RZ, R14 ;  /* 0x000000ffff0c7224 */ /* 0x000fe200078e000e */
[----:B------:R-:W-:Y:S01]  /*19a0*/  DSETP.MAX.AND P4, P1, R14, R10, PT ;  /* 0x0000000a0e00722a */ /* 0x000fe2000398f000 */
[--C-:B------:R-:W-:Y:S01]  /*19b0*/  IMAD.MOV.U32 R16, RZ, RZ, R11.reuse ;  /* 0x000000ffff107224 */ /* 0x100fe200078e000b */
        /* <DEDUP_REMOVED lines=9> */
[--C-:B------:R-:W-:Y:S01]  /*1a50*/  IMAD.MOV.U32 R25, RZ, RZ, R10.reuse ;  /* 0x000000ffff197224 */ /* 0x100fe200078e000a */
[----:B------:R-:W-:Y:S01]  /*1a60*/  @P3 LOP3.LUT R15, R16, 0x80000, RZ, 0xfc, !PT ;  /* 0x00080000100f3812 */ /* 0x000fe200078efcff */
[--C-:B------:R-:W-:Y:S01]  /*1a70*/  IMAD.MOV.U32 R22, RZ, RZ, R11.reuse ;  /* 0x000000ffff167224 */ /* 0x100fe200078e000b */
        /* <DEDUP_REMOVED lines=8> */
[----:B------:R-:W-:Y:S01]  /*1b00*/  @P1 LOP3.LUT R23, R22, 0x80000, RZ, 0xfc, !PT ;  /* 0x0008000016171812 */ /* 0x000fe200078efcff */
[C---:B----4-:R-:W-:Y:S01]  /*1b10*/  DMUL R10, R6.reuse, R6 ;  /* 0x00000006060a7228 */ /* 0x050fe20000000000 */
[----:B------:R-:W-:Y:S01]  /*1b20*/  @P6 LOP3.LUT R25, R21, 0x80000, RZ, 0xfc, !PT ;  /* 0x0008000015196812 */ /* 0x000fe200078efcff */
[-C--:B-----5:R-:W-:Y:S01]  /*1b30*/  DMUL R6, R6, R8.reuse ;  /* 0x0000000806067228 */ /* 0x0a0fe20000000000 */
[----:B------:R-:W-:Y:S01]  /*1b40*/  FSEL R13, R24, R19, P2 ;  /* 0x00000013180d7208 */ /* 0x000fe20001000000 */
[----:B------:R-:W-:Y:S01]  /*1b50*/  IMAD.MOV.U32 R21, RZ, RZ, R23 ;  /* 0x000000ffff157224 */ /* 0x000fe200078e0017 */
[----:B------:R-:W-:Y:S01]  /*1b60*/  @P0 LOP3.LUT R13, R19, 0x80000, RZ, 0xfc, !PT ;  /* 0x00080000130d0812 */ /* 0x000fe200078efcff */
[----:B------:R-:W-:Y:S01]  /*1b70*/  DMUL R8, R8, R8 ;  /* 0x0000000808087228 */ /* 0x000fe20000000000 */
[----:B------:R-:W-:Y:S01]  /*1b80*/  SEL R18, R26, R27, P5 ;  /* 0x0000001b1a127207 */ /* 0x000fe20002800000 */
[----:B------:R-:W-:Y:S01]  /*1b90*/  IMAD.MOV.U32 R22, RZ, RZ, R20 ;  /* 0x000000ffff167224 */ /* 0x000fe200078e0014 */
[----:B------:R-:W-:Y:S01]  /*1ba0*/  MOV R19, R25 ;  /* 0x0000001900137202 */ /* 0x000fe20000000f00 */
[----:B------:R-:W-:Y:S01]  /*1bb0*/  DSETP.MIN.AND P2, P5, R10, R6, PT ;  /* 0x000000060a00722a */ /* 0x000fe20003d40000 */
[----:B------:R-:W-:-:S02]  /*1bc0*/  IMAD.MOV.U32 R24, RZ, RZ, R15 ;  /* 0x000000ffff187224 */ /* 0x000fc400078e000f */
[----:B------:R-:W-:Y:S01]  /*1bd0*/  IMAD.MOV.U32 R23, RZ, RZ, R18 ;  /* 0x000000ffff177224 */ /* 0x000fe200078e0012 */
[----:B------:R-:W-:Y:S01]  /*1be0*/  DSETP.MIN.AND P6, P4, R6, R8, PT ;  /* 0x000000080600722a */ /* 0x000fe20003cc0000 */
[----:B------:R-:W-:Y:S01]  /*1bf0*/  IMAD.MOV.U32 R16, RZ, RZ, R19 ;  /* 0x000000ffff107224 */ /* 0x000fe200078e0013 */
[----:B------:R-:W-:Y:S01]  /*1c00*/  DSETP.MAX.AND P1, P0, R20, R18, PT ;  /* 0x000000121400722a */ /* 0x000fe2000382f000 */
[----:B------:R-:W-:Y:S01]  /*1c10*/  IMAD.MOV.U32 R26, RZ, RZ, R7 ;  /* 0x000000ffff1a7224 */ /* 0x000fe200078e0007 */
[----:B------:R-:W-:Y:S01]  /*1c20*/  MOV R20, R14 ;  /* 0x0000000e00147202 */ /* 0x000fe20000000f00 */
[----:B------:R-:W-:Y:S02]  /*1c30*/  IMAD.MOV.U32 R18, RZ, RZ, R10 ;  /* 0x000000ffff127224 */ /* 0x000fe400078e000a */
[----:B------:R-:W-:Y:S02]  /*1c40*/  IMAD.MOV.U32 R19, RZ, RZ, R6 ;  /* 0x000000ffff137224 */ /* 0x000fe400078e0006 */
[----:B------:R-:W-:-:S02]  /*1c50*/  IMAD.MOV.U32 R25, RZ, RZ, R12 ;  /* 0x000000ffff197224 */ /* 0x000fc400078e000c */
[----:B------:R-:W-:Y:S01]  /*1c60*/  IMAD.MOV.U32 R27, RZ, RZ, R6 ;  /* 0x000000ffff1b7224 */ /* 0x000fe200078e0006 */
[----:B------:R-:W-:Y:S01]  /*1c70*/  SEL R18, R18, R19, P2 ;  /* 0x0000001312127207 */ /* 0x000fe20001000000 */
[----:B------:R-:W-:Y:S02]  /*1c80*/  IMAD.MOV.U32 R19, RZ, RZ, R11 ;  /* 0x000000ffff137224 */ /* 0x000fe400078e000b */
[----:B------:R-:W-:-:S03]  /*1c90*/  IMAD.MOV.U32 R28, RZ, RZ, R9 ;  /* 0x000000ffff1c7224 */ /* 0x000fc600078e0009 */
[----:B------:R-:W-:Y:S01]  /*1ca0*/  FSEL R19, R19, R26, P2 ;  /* 0x0000001a13137208 */ /* 0x000fe20001000000 */
[----:B------:R-:W-:Y:S01]  /*1cb0*/  DSETP.MIN.AND P2, P3, R14, R12, PT ;  /* 0x0000000c0e00722a */ /* 0x000fe20003b40000 */
[----:B------:R-:W-:Y:S01]  /*1cc0*/  @P5 LOP3.LUT R19, R26, 0x80000, RZ, 0xfc, !PT ;  /* 0x000800001a135812 */ /* 0x000fe200078efcff */
[----:B------:R-:W-:Y:S01]  /*1cd0*/  IMAD.MOV.U32 R14, RZ, RZ, R6 ;  /* 0x000000ffff0e7224 */ /* 0x000fe200078e0006 */
[----:B------:R-:W-:Y:S01]  /*1ce0*/  MOV R12, R10 ;  /* 0x0000000a000c7202 */ /* 0x000fe20000000f00 */
[----:B------:R-:W-:Y:S02]  /*1cf0*/  IMAD.MOV.U32 R15, RZ, RZ, R8 ;  /* 0x000000ffff0f7224 */ /* 0x000fe400078e0008 */
[----:B------:R-:W-:Y:S01]  /*1d00*/  IMAD.MOV.U32 R26, RZ, RZ, R9 ;  /* 0x000000ffff1a7224 */ /* 0x000fe200078e0009 */
[----:B------:R-:W-:Y:S02]  /*1d10*/  SEL R20, R20, R25, P2 ;  /* 0x0000001914147207 */ /* 0x000fe40001000000 */
[----:B------:R-:W-:Y:S01]  /*1d20*/  SEL R14, R14, R15, P6 ;  /* 0x0000000f0e0e7207 */ /* 0x000fe20003000000 */
[----:B------:R-:W-:-:S05]  /*1d30*/  IMAD.MOV.U32 R15, RZ, RZ, R7 ;  /* 0x000000ffff0f7224 */ /* 0x000fca00078e0007 */
[----:B------:R-:W-:Y:S01]  /*1d40*/  FSEL R15, R15, R26, P6 ;  /* 0x0000001a0f0f7208 */ /* 0x000fe20003000000 */
[----:B------:R-:W-:Y:S01]  /*1d50*/  DSETP.MAX.AND P6, P5, R10, R6, PT ;  /* 0x000000060a00722a */ /* 0x000fe20003dcf000 */
[----:B------:R-:W-:Y:S01]  /*1d60*/  @P4 LOP3.LUT R15, R26, 0x80000, RZ, 0xfc, !PT ;  /* 0x000800001a0f4812 */ /* 0x000fe200078efcff */
[----:B------:R-:W-:-:S04]  /*1d70*/  IMAD.MOV.U32 R26, RZ, RZ, R7 ;  /* 0x000000ffff1a7224 */ /* 0x000fc800078e0007 */
[----:B------:R-:W-:Y:S02]  /*1d80*/  SEL R10, R12, R27, P6 ;  /* 0x0000001b0c0a7207 */ /* 0x000fe40003000000 */
[----:B------:R-:W-:Y:S01]  /*1d90*/  FSEL R11, R11, R26, P6 ;  /* 0x0000001a0b0b7208 */ /* 0x000fe20003000000 */
[----:B------:R-:W-:Y:S01]  /*1da0*/  DSETP.MAX.AND P6, P4, R6, R8, PT ;  /* 0x000000080600722a */ /* 0x000fe20003ccf000 */
[----:B------:R-:W-:Y:S01]  /*1db0*/  SEL R12, R22, R23, P1 ;  /* 0x00000017160c7207 */ /* 0x000fe20000800000 */
[----:B------:R-:W-:Y:S01]  /*1dc0*/  IMAD.MOV.U32 R22, RZ, RZ, R6 ;  /* 0x000000ffff167224 */ /* 0x000fe200078e0006 */
[----:B------:R-:W-:Y:S01]  /*1dd0*/  FSEL R9, R21, R16, P1 ;  /* 0x0000001015097208 */ /* 0x000fe20000800000 */
[----:B------:R-:W-:Y:S01]  /*1de0*/  IMAD.MOV.U32 R23, RZ, RZ, R8 ;  /* 0x000000ffff177224 */ /* 0x000fe200078e0008 */
[----:B------:R-:W-:Y:S01]  /*1df0*/  @P5 LOP3.LUT R11, R26, 0x80000, RZ, 0xfc, !PT ;  /* 0x000800001a0b5812 */ /* 0x000fe200078efcff */
[----:B------:R-:W-:Y:S01]  /*1e00*/  DSETP.MIN.AND P1, P5, R18, R14, PT ;  /* 0x0000000e1200722a */ /* 0x000fe20003d20000 */
[----:B------:R-:W-:Y:S01]  /*1e10*/  FSEL R7, R7, R28, P6 ;  /* 0x0000001c07077208 */ /* 0x000fe20003000000 */
[----:B------:R-:W-:Y:S01]  /*1e20*/  IMAD.MOV.U32 R8, RZ, RZ, R19 ;  /* 0x000000ffff087224 */ /* 0x000fe200078e0013 */
[----:B------:R-:W-:-:S02]  /*1e30*/  SEL R6, R22, R23, P6 ;  /* 0x0000001716067207 */ /* 0x000fc40003000000 */
[----:B------:R-:W-:Y:S02]  /*1e40*/  FSEL R21, R24, R13, P2 ;  /* 0x0000000d18157208 */ /* 0x000fe40001000000 */
[----:B------:R-:W-:Y:S02]  /*1e50*/  @P0 LOP3.LUT R9, R16, 0x80000, RZ, 0xfc, !PT ;  /* 0x0008000010090812 */ /* 0x000fe400078efcff */
[----:B------:R-:W-:Y:S02]  /*1e60*/  @P4 LOP3.LUT R7, R28, 0x80000, RZ, 0xfc, !PT ;  /* 0x000800001c074812 */ /* 0x000fe400078efcff */
[----:B------:R-:W-:Y:S02]  /*1e70*/  @P3 LOP3.LUT R21, R13, 0x80000, RZ, 0xfc, !PT ;  /* 0x000800000d153812 */ /* 0x000fe400078efcff */
[----:B------:R-:W-:Y:S02]  /*1e80*/  MOV R13, R15 ;  /* 0x0000000f000d7202 */ /* 0x000fe40000000f00 */
[----:B------:R-:W-:Y:S01]  /*1e90*/  DSETP.MAX.AND P0, P2, R10, R6, PT ;  /* 0x000000060a00722a */ /* 0x000fe20003a0f000 */
[----:B------:R-:W-:-:S02]  /*1ea0*/  SEL R14, R18, R14, P1 ;  /* 0x0000000e120e7207 */ /* 0x000fc40000800000 */
[----:B------:R-:W-:Y:S01]  /*1eb0*/  FSEL R23, R8, R13, P1 ;  /* 0x0000000d08177208 */ /* 0x000fe20000800000 */
[----:B------:R-:W-:Y:S01]  /*1ec0*/  IMAD.MOV.U32 R8, RZ, RZ, R11 ;  /* 0x000000ffff087224 */ /* 0x000fe200078e000b */
[----:B------:R-:W-:Y:S01]  /*1ed0*/  @P5 LOP3.LUT R23, R13, 0x80000, RZ, 0xfc, !PT ;  /* 0x000800000d175812 */ /* 0x000fe200078efcff */
[----:B------:R-:W-:Y:S01]  /*1ee0*/  IMAD.MOV.U32 R13, RZ, RZ, R7 ;  /* 0x000000ffff0d7224 */ /* 0x000fe200078e0007 */
[----:B------:R-:W-:-:S03]  /*1ef0*/  SEL R6, R10, R6, P0 ;  /* 0x000000060a067207 */ /* 0x000fc60000000000 */
[----:B------:R-:W-:Y:S01]  /*1f00*/  IMAD.MOV.U32 R15, RZ, RZ, R23 ;  /* 0x000000ffff0f7224 */ /* 0x000fe200078e0017 */
[----:B------:R-:W-:-:S03]  /*1f10*/  FSEL R19, R8, R13, P0 ;  /* 0x0000000d08137208 */ /* 0x000fc60000000000 */
[----:B------:R-:W-:Y:S01]  /*1f20*/  @P2 LOP3.LUT R19, R13, 0x80000, RZ, 0xfc, !PT ;  /* 0x000800000d132812 */ /* 0x000fe200078efcff */
[----:B------:R-:W-:Y:S01]  /*1f30*/  IMAD.MOV.U32 R13, RZ, RZ, R9 ;  /* 0x000000ffff0d7224 */ /* 0x000fe200078e0009 */
[----:B------:R-:W-:-:S03]  /*1f40*/  DADD R14, R20, R14 ;  /* 0x00000000140e7229 */ /* 0x000fc6000000000e */
[----:B------:R-:W-:-:S05]  /*1f50*/  IMAD.MOV.U32 R7, RZ, RZ, R19 ;  /* 0x000000ffff077224 */ /* 0x000fca00078e0013 */
[----:B------:R-:W-:Y:S02]  /*1f60*/  DADD R14, R14, -144 ;  /* 0xc06200000e0e7429 */ /* 0x000fe40000000000 */
[----:B------:R-:W-:-:S06]  /*1f70*/  DADD R6, R12, R6 ;  /* 0x000000000c067229 */ /* 0x000fcc0000000006 */
[----:B------:R-:W-:Y:S02]  /*1f80*/  DSETP.GEU.AND P1, PT, R14, RZ, PT ;  /* 0x000000ff0e00722a */ /* 0x000fe40003f2e000 */
[----:B------:R-:W-:-:S08]  /*1f90*/  DADD R6, R6, -144 ;  /* 0xc062000006067429 */ /* 0x000fd00000000000 */
[----:B------:R-:W-:Y:S01]  /*1fa0*/  DSETP.GEU.AND P0, PT, R6, RZ, PT ;  /* 0x000000ff0600722a */ /* 0x000fe20003f0e000 */
[----:B------:R-:W-:Y:S01]  /*1fb0*/  SEL R7, RZ, 0x1, P1 ;  /* 0x00000001ff077807 */ /* 0x000fe20000800000 */
[----:B------:R-:W-:Y:S02]  /*1fc0*/  IMAD.MOV.U32 R6, RZ, RZ, 0x2 ;  /* 0x00000002ff067424 */ /* 0x000fe400078e00ff */
[----:B------:R-:W-:-:S10]  /*1fd0*/  @P1 IADD3 R6, PT, PT, RZ, 0x1, RZ ;  /* 0x00000001ff061810 */ /* 0x000fd40007ffe0ff */
[----:B------:R-:W-:Y:S02]  /*1fe0*/  @P0 IMAD.MOV R6, RZ, RZ, R7 ;  /* 0x000000ffff060224 */ /* 0x000fe400078e0207 */
[----:B------:R-:W-:Y:S02]  /*1ff0*/  IMAD.MOV.U32 R7, RZ, RZ, 0x0 ;  /* 0x00000000ff077424 */ /* 0x000fe400078e00ff */
[----:B------:R-:W-:Y:S02]  /*2000*/  IMAD.MOV.U32 R8, RZ, RZ, R6 ;  /* 0x000000ffff087224 */ /* 0x000fe400078e0006 */
[----:B------:R-:W-:-:S04]  /*2010*/  IMAD.MOV.U32 R6, RZ, RZ, R0 ;  /* 0x000000ffff067224 */ /* 0x000fc800078e0000 */
[----:B------:R-:W-:Y:S05]  /*2020*/  RET.REL.NODEC R6 `(_Z11second_gridIdEvPi) ;  /* 0xffffffdc06f47950 */ /* 0x000fea0003c3ffff */
        .type           $_Z11second_gridIdEvPi$_Z2g4IdEiP12interval_gpuIT_E,@function
        .size           $_Z11second_gridIdEvPi$_Z2g4IdEiP12interval_gpuIT_E,($__internal_0_$__cuda_sm20_div_rn_f64_full - $_Z11second_gridIdEvPi$_Z2g4IdEiP12interval_gpuIT_E)
$_Z11second_gridIdEvPi$_Z2g4IdEiP12interval_gpuIT_E:
[----:B------:R-:W0:Y:S01]  /*2030*/  LDCU.64 UR4, c[0x0][0x358] ;  /* 0x00006b00ff0477ac */ /* 0x000e220008000a00 */
[----:B------:R-:W-:Y:S02]  /*2040*/  IMAD.MOV.U32 R14, RZ, RZ, R4 ;  /* 0x000000ffff0e7224 */ /* 0x000fe400078e0004 */
[----:B------:R-:W-:-:S05]  /*2050*/  IMAD.MOV.U32 R15, RZ, RZ, R5 ;  /* 0x000000ffff0f7224 */ /* 0x000fca00078e0005 */
[----:B0-----:R-:W2:Y:S04]  /*2060*/  LD.E.64 R8, desc[UR4][R14.64] ;  /* 0x000000040e087980 */ /* 0x001ea8000c101b00 */
[----:B------:R-:W3:Y:S04]  /*2070*/  LD.E.64 R10, desc[UR4][R14.64+0x8] ;  /* 0x000008040e0a7980 */ /* 0x000ee8000c101b00 */
[----:B------:R-:W4:Y:S04]  /*2080*/  LD.E.64 R6, desc[UR4][R14.64+0x10] ;  /* 0x000010040e067980 */ /* 0x000f28000c101b00 */
[----:B------:R0:W5:Y:S01]  /*2090*/  LD.E.64 R4, desc[UR4][R14.64+0x18] ;  /* 0x000018040e047980 */ /* 0x000162000c101b00 */
[----:B--2---:R-:W-:-:S02]  /*20a0*/  DADD R8, R8, -5 ;  /* 0xc014000008087429 */ /* 0x004fc40000000000 */
[----:B---3--:R-:W-:-:S06]  /*20b0*/  DADD R12, R10, -5 ;  /* 0xc01400000a0c7429 */ /* 0x008fcc0000000000 */
[C---:B------:R-:W-:Y:S02]  /*20c0*/  DMUL R18, R8.reuse, R8 ;  /* 0x0000000808127228 */ /* 0x040fe40000000000 */
[-C--:B------:R-:W-:Y:S02]  /*20d0*/  DMUL R10, R8, R12.reuse ;  /* 0x0000000c080a7228 */ /* 0x080fe40000000000 */
[----:B------:R-:W-:-:S06]  /*20e0*/  DMUL R12, R12, R12 ;  /* 0x0000000c0c0c7228 */ /* 0x000fcc0000000000 */
[----:B------:R-:W-:Y:S01]  /*20f0*/  IMAD.MOV.U32 R8, RZ, RZ, R18 ;  /* 0x000000ffff087224 */ /* 0x000fe200078e0012 */
[----:B------:R-:W-:Y:S01]  /*2100*/  MOV R9, R19 ;  /* 0x0000001300097202 */ /* 0x000fe20000000f00 */
[C-C-:B------:R-:W-:Y:S01]  /*2110*/  DSETP.MAX.AND P5, P4, R18.reuse, R10.reuse, PT ;  /* 0x0000000a1200722a */ /* 0x140fe20003caf000 */
[----:B------:R-:W-:Y:S01]  /*2120*/  IMAD.MOV.U32 R20, RZ, RZ, R19 ;  /* 0x000000ffff147224 */ /* 0x000fe200078e0013 */
[----:B------:R-:W-:Y:S01]  /*2130*/  DSETP.MIN.AND P3, P1, R18, R10, PT ;  /* 0x0000000a1200722a */ /* 0x000fe20003960000 */
[----:B0-----:R-:W-:Y:S01]  /*2140*/  IMAD.MOV.U32 R15, RZ, RZ, R10 ;  /* 0x000000ffff0f7224 */ /* 0x001fe200078e000a */
[C-C-:B------:R-:W-:Y:S01]  /*2150*/  DSETP.MIN.AND P2, P0, R10.reuse, R12.reuse, PT ;  /* 0x0000000c0a00722a */ /* 0x140fe20003840000 */
[----:B------:R-:W-:Y:S01]  /*2160*/  IMAD.MOV.U32 R21, RZ, RZ, R11 ;  /* 0x000000ffff157224 */ /* 0x000fe200078e000b */
[----:B------:R-:W-:Y:S01]  /*2170*/  MOV R19, R12 ;  /* 0x0000000c00137202 */ /* 0x000fe20000000f00 */
[--C-:B------:R-:W-:Y:S01]  /*2180*/  IMAD.MOV.U32 R22, RZ, RZ, R13.reuse ;  /* 0x000000ffff167224 */ /* 0x100fe200078e000d */
[----:B------:R-:W-:Y:S01]  /*2190*/  SEL R8, R8, R15, P5 ;  /* 0x0000000f08087207 */ /* 0x000fe20002800000 */
[----:B------:R-:W-:Y:S01]  /*21a0*/  IMAD.MOV.U32 R16, RZ, RZ, R18 ;  /* 0x000000ffff107224 */ /* 0x000fe200078e0012 */
[----:B------:R-:W-:Y:S01]  /*21b0*/  FSEL R23, R20, R21, P5 ;  /* 0x0000001514177208 */ /* 0x000fe20002800000 */
[----:B------:R-:W-:Y:S01]  /*21c0*/  DSETP.MAX.AND P5, P6, R10, R12, PT ;  /* 0x0000000c0a00722a */ /* 0x000fe20003eaf000 */
[----:B------:R-:W-:-:S02]  /*21d0*/  IMAD.MOV.U32 R20, RZ, RZ, R13 ;  /* 0x000000ffff147224 */ /* 0x000fc400078e000d */
[----:B------:R-:W-:Y:S01]  /*21e0*/  IMAD.MOV.U32 R13, RZ, RZ, R10 ;  /* 0x000000ffff0d7224 */ /* 0x000fe200078e000a */
[----:B------:R-:W-:Y:S01]  /*21f0*/  @P4 LOP3.LUT R23, R21, 0x80000, RZ, 0xfc, !PT ;  /* 0x0008000015174812 */ /* 0x000fe200078efcff */
[--C-:B------:R-:W-:Y:S02]  /*2200*/  IMAD.MOV.U32 R18, RZ, RZ, R11.reuse ;  /* 0x000000ffff127224 */ /* 0x100fe400078e000b */
[----:B------:R-:W-:Y:S02]  /*2210*/  IMAD.MOV.U32 R15, RZ, RZ, R11 ;  /* 0x000000ffff0f7224 */ /* 0x000fe400078e000b */
[----:B------:R-:W-:Y:S01]  /*2220*/  IMAD.MOV.U32 R25, RZ, RZ, R12 ;  /* 0x000000ffff197224 */ /* 0x000fe200078e000c */
[----:B------:R-:W-:Y:S01]  /*2230*/  MOV R12, R10 ;  /* 0x0000000a000c7202 */ /* 0x000fe20000000f00 */
[----:B------:R-:W-:Y:S01]  /*2240*/  IMAD.MOV.U32 R14, RZ, RZ, R10 ;  /* 0x000000ffff0e7224 */ /* 0x000fe200078e000a */
[----:B------:R-:W-:Y:S01]  /*2250*/  SEL R10, R16, R13, P3 ;  /* 0x0000000d100a7207 */ /* 0x000fe20001800000 */
[----:B------:R-:W-:Y:S01]  /*2260*/  IMAD.MOV.U32 R16, RZ, RZ, R8 ;  /* 0x000000ffff107224 */ /* 0x000fe200078e0008 */
[----:B------:R-:W-:-:S02]  /*2270*/  FSEL R13, R11, R22, P5 ;  /* 0x000000160b0d7208 */ /* 0x000fc40002800000 */
[----:B------:R-:W-:Y:S01]  /*2280*/  FSEL R11, R9, R18, P3 ;  /* 0x00000012090b7208 */ /* 0x000fe20001800000 */
[----:B------:R-:W-:Y:S01]  /*2290*/  IMAD.MOV.U32 R9, RZ, RZ, R23 ;  /* 0x000000ffff097224 */ /* 0x000fe200078e0017 */
[----:B------:R-:W-:Y:S02]  /*22a0*/  FSEL R15, R15, R20, P2 ;  /* 0x000000140f0f7208 */ /* 0x000fe40001000000 */
[----:B------:R-:W-:Y:S02]  /*22b0*/  SEL R12, R12, R25, P5 ;  /* 0x000000190c0c7207 */ /* 0x000fe40002800000 */
[----:B------:R-:W-:Y:S02]  /*22c0*/  @P6 LOP3.LUT R13, R22, 0x80000, RZ, 0xfc, !PT ;  /* 0x00080000160d6812 */ /* 0x000fe400078efcff */
[----:B------:R-:W-:Y:S01]  /*22d0*/  SEL R14, R14, R19, P2 ;  /* 0x000000130e0e7207 */ /* 0x000fe20001000000 */
[----:B------:R-:W-:Y:S01]  /*22e0*/  IMAD.MOV.U32 R21, RZ, RZ, R12 ;  /* 0x000000ffff157224 */ /* 0x000fe200078e000c */
[----:B------:R-:W-:Y:S01]  /*22f0*/  @P1 LOP3.LUT R11, R18, 0x80000, RZ, 0xfc, !PT ;  /* 0x00080000120b1812 */ /* 0x000fe200078efcff */
[----:B------:R-:W-:Y:S01]  /*2300*/  IMAD.MOV.U32 R18, RZ, RZ, R9 ;  /* 0x000000ffff127224 */ /* 0x000fe200078e0009 */
[----:B------:R-:W-:Y:S01]  /*2310*/  @P0 LOP3.LUT R15, R20, 0x80000, RZ, 0xfc, !PT ;  /* 0x00080000140f0812 */ /* 0x000fe200078efcff */
[----:B------:R-:W-:Y:S01]  /*2320*/  DSETP.MAX.AND P2, P3, R8, R12, PT ;  /* 0x0000000c0800722a */ /* 0x000fe20003b4f000 */
[----:B------:R-:W-:Y:S01]  /*2330*/  IMAD.MOV.U32 R23, RZ, RZ, R13 ;  /* 0x000000ffff177224 */ /* 0x000fe200078e000d */
[----:B------:R-:W-:Y:S01]  /*2340*/  MOV R9, R11 ;  /* 0x0000000b00097202 */ /* 0x000fe20000000f00 */
[----:B------:R-:W-:Y:S01]  /*2350*/  IMAD.MOV.U32 R8, RZ, RZ, R10 ;  /* 0x000000ffff087224 */ /* 0x000fe200078e000a */
[----:B----4-:R-:W-:Y:S01]  /*2360*/  DMUL R12, R6, R6 ;  /* 0x00000006060c7228 */ /* 0x010fe20000000000 */
[----:B------:R-:W-:Y:S01]  /*2370*/  IMAD.MOV.U32 R19, RZ, RZ, R14 ;  /* 0x000000ffff137224 */ /* 0x000fe200078e000e */
[----:B------:R-:W-:-:S02]  /*2380*/  DSETP.MIN.AND P0, P1, R10, R14, PT ;  /* 0x0000000e0a00722a */ /* 0x000fc40003900000 */
[-C--:B-----5:R-:W-:Y:S01]  /*2390*/  DMUL R10, R6, R4.reuse ;  /* 0x00000004060a7228 */ /* 0x0a0fe20000000000 */
[----:B------:R-:W-:Y:S01]  /*23a0*/  FSEL R7, R18, R23, P2 ;  /* 0x0000001712077208 */ /* 0x000fe20001000000 */
[----:B------:R-:W-:Y:S02]  /*23b0*/  DMUL R4, R4, R4 ;  /* 0x0000000404047228 */ /* 0x000fe40000000000 */
[----:B------:R-:W-:Y:S02]  /*23c0*/  FSEL R9, R9, R15, P0 ;  /* 0x0000000f09097208 */ /* 0x000fe40000000000 */
[----:B------:R-:W-:Y:S01]  /*23d0*/  SEL R8, R8, R19, P0 ;  /* 0x0000001308087207 */ /* 0x000fe20000000000 */
[--C-:B------:R-:W-:Y:S01]  /*23e0*/  IMAD.MOV.U32 R20, RZ, RZ, R12.reuse ;  /* 0x000000ffff147224 */ /* 0x100fe200078e000c */
[----:B------:R-:W-:Y:S01]  /*23f0*/  @P3 LOP3.LUT R7, R23, 0x80000, RZ, 0xfc, !PT ;  /* 0x0008000017073812 */ /* 0x000fe200078efcff */
[C-C-:B------:R-:W-:Y:S01]  /*2400*/  DSETP.MIN.AND P5, P4, R12.reuse, R10.reuse, PT ;  /* 0x0000000a0c00722a */ /* 0x140fe20003ca0000 */
[----:B------:R-:W-:Y:S01]  /*2410*/  SEL R6, R16, R21, P2 ;  /* 0x0000001510067207 */ /* 0x000fe20001000000 */
[----:B------:R-:W-:Y:S01]  /*2420*/  DSETP.MAX.AND P3, P0, R12, R10, PT ;  /* 0x0000000a0c00722a */ /* 0x000fe2000386f000 */
[----:B------:R-:W-:Y:S01]  /*2430*/  @P1 LOP3.LUT R9, R15, 0x80000, RZ, 0xfc, !PT ;  /* 0x000800000f091812 */ /* 0x000fe200078efcff */
[----:B------:R-:W-:Y:S01]  /*2440*/  IMAD.MOV.U32 R15, RZ, RZ, R12 ;  /* 0x000000ffff0f7224 */ /* 0x000fe200078e000c */
[----:B------:R-:W-:Y:S01]  /*2450*/  MOV R19, R11 ;  /* 0x0000000b00137202 */ /* 0x000fe20000000f00 */
[--C-:B------:R-:W-:Y:S01]  /*2460*/  IMAD.MOV.U32 R16, RZ, RZ, R13.reuse ;  /* 0x000000ffff107224 */ /* 0x100fe200078e000d */
[--C-:B------:R-:W-:Y:S01]  /*2470*/  DSETP.MIN.AND P1, P2, R10, R4.reuse, PT ;  /* 0x000000040a00722a */ /* 0x100fe20003a20000 */
[--C-:B------:R-:W-:Y:S01]  /*2480*/  IMAD.MOV.U32 R12, RZ, RZ, R10.reuse ;  /* 0x000000ffff0c7224 */ /* 0x100fe200078e000a */
[----:B------:R-:W-:Y:S01]  /*2490*/  DADD R8, -R8, 64 ;  /* 0x4050000008087429 */ /* 0x000fe20000000100 */
[----:B------:R-:W-:Y:S01]  /*24a0*/  IMAD.MOV.U32 R14, RZ, RZ, R13 ;  /* 0x000000ffff0e7224 */ /* 0x000fe200078e000d */
[----:B------:R-:W-:Y:S01]  /*24b0*/  FSEL R13, R16, R19, P5 ;  /* 0x00000013100d7208 */ /* 0x000fe20002800000 */
[--C-:B------:R-:W-:Y:S01]  /*24c0*/  IMAD.MOV.U32 R23, RZ, RZ, R10.reuse ;  /* 0x000000ffff177224 */ /* 0x100fe200078e000a */
[----:B------:R-:W-:Y:S01]  /*24d0*/  SEL R12, R15, R12, P5 ;  /* 0x0000000c0f0c7207 */ /* 0x000fe20002800000 */
[----:B------:R-:W-:Y:S01]  /*24e0*/  DSETP.MAX.AND P5, P6, R10, R4, PT ;  /* 0x000000040a00722a */ /* 0x000fe20003eaf000 */
[----:B------:R-:W-:Y:S01]  /*24f0*/  IMAD.MOV.U32 R24, RZ, RZ, R11 ;  /* 0x000000ffff187224 */ /* 0x000fe200078e000b */
[----:B------:R-:W-:Y:S01]  /*2500*/  @P4 LOP3.LUT R13, R19, 0x80000, RZ, 0xfc, !PT ;  /* 0x00080000130d4812 */ /* 0x000fe200078efcff */
[----:B------:R-:W-:Y:S01]  /*2510*/  IMAD.MOV.U32 R27, RZ, RZ, R5 ;  /* 0x000000ffff1b7224 */ /* 0x000fe200078e0005 */
[----:B------:R-:W-:Y:S01]  /*2520*/  DADD R6, -R6, 64 ;  /* 0x4050000006067429 */ /* 0x000fe20000000100 */
[----:B------:R-:W-:-:S02]  /*2530*/  IMAD.MOV.U32 R16, RZ, RZ, R10 ;  /* 0x000000ffff107224 */ /* 0x000fc400078e000a */
[--C-:B------:R-:W-:Y:S02]  /*2540*/  IMAD.MOV.U32 R18, RZ, RZ, R11.reuse ;  /* 0x000000ffff127224 */ /* 0x100fe400078e000b */
[----:B------:R-:W-:Y:S01]  /*2550*/  IMAD.MOV.U32 R15, RZ, RZ, R11 ;  /* 0x000000ffff0f7224 */ /* 0x000fe200078e000b */
[----:B------:R-:W-:Y:S01]  /*2560*/  MOV R11, R4 ;  /* 0x00000004000b7202 */ /* 0x000fe20000000f00 */
[----:B------:R-:W-:Y:S02]  /*2570*/  IMAD.MOV.U32 R21, RZ, RZ, R5 ;  /* 0x000000ffff157224 */ /* 0x000fe400078e0005 */
[----:B------:R-:W-:Y:S01]  /*2580*/  IMAD.MOV.U32 R25, RZ, RZ, R4 ;  /* 0x000000ffff197224 */ /* 0x000fe200078e0004 */
[----:B------:R-:W-:Y:S01]  /*2590*/  SEL R4, R20, R23, P3 ;  /* 0x0000001714047207 */ /* 0x000fe20001800000 */
[----:B------:R-:W-:Y:S01]  /*25a0*/  IMAD.MOV.U32 R22, RZ, RZ, R10 ;  /* 0x000000ffff167224 */ /* 0x000fe200078e000a */
[----:B------:R-:W-:Y:S02]  /*25b0*/  FSEL R23, R24, R27, P5 ;  /* 0x0000001b18177208 */ /* 0x000fe40002800000 */
[----:B------:R-:W-:-:S02]  /*25c0*/  @P6 LOP3.LUT R23, R27, 0x80000, RZ, 0xfc, !PT ;  /* 0x000800001b176812 */ /* 0x000fc400078efcff */
[----:B------:R-:W-:Y:S01]  /*25d0*/  SEL R10, R16, R11, P1 ;  /* 0x0000000b100a7207 */ /* 0x000fe20000800000 */
[----:B------:R-:W-:Y:S01]  /*25e0*/  IMAD.MOV.U32 R16, RZ, RZ, R12 ;  /* 0x000000ffff107224 */ /* 0x000fe200078e000c */
[----:B------:R-:W-:Y:S02]  /*25f0*/  FSEL R11, R18, R21, P1 ;  /* 0x00000015120b7208 */ /* 0x000fe40000800000 */
[----:B------:R-:W-:Y:S01]  /*2600*/  FSEL R5, R14, R15, P3 ;  /* 0x0000000f0e057208 */ /* 0x000fe20001800000 */
[----:B------:R-:W-:Y:S01]  /*2610*/  IMAD.MOV.U32 R19, RZ, RZ, R10 ;  /* 0x000000ffff137224 */ /* 0x000fe200078e000a */
[----:B------:R-:W-:Y:S02]  /*2620*/  @P2 LOP3.LUT R11, R21, 0x80000, RZ, 0xfc, !PT ;  /* 0x00080000150b2812 */ /* 0x000fe400078efcff */
[----:B------:R-:W-:Y:S01]  /*2630*/  @P0 LOP3.LUT R5, R15, 0x80000, RZ, 0xfc, !PT ;  /* 0x000800000f050812 */ /* 0x000fe200078efcff */
[----:B------:R-:W-:Y:S01]  /*2640*/  IMAD.MOV.U32 R15, RZ, RZ, R23 ;  /* 0x000000ffff0f7224 */ /* 0x000fe200078e0017 */
[----:B------:R-:W-:-:S02]  /*2650*/  SEL R14, R22, R25, P5 ;  /* 0x00000019160e7207 */ /* 0x000fc40002800000 */
[----:B------:R-:W-:Y:S01]  /*2660*/  DSETP.MIN.AND P0, P1, R12, R10, PT ;  /* 0x0000000a0c00722a */ /* 0x000fe20003900000 */
[----:B------:R-:W-:Y:S01]  /*2670*/  IMAD.MOV.U32 R12, RZ, RZ, R5 ;  /* 0x000000ffff0c7224 */ /* 0x000fe200078e0005 */
[----:B------:R-:W-:Y:S02]  /*2680*/  MOV R10, R4 ;  /* 0x00000004000a7202 */ /* 0x000fe40000000f00 */
[----:B------:R-:W-:Y:S01]  /*2690*/  DSETP.MAX.AND P2, P3, R4, R14, PT ;  /* 0x0000000e0400722a */ /* 0x000fe20003b4f000 */
[----:B------:R-:W-:Y:S01]  /*26a0*/  IMAD.MOV.U32 R21, RZ, RZ, R14 ;  /* 0x000000ffff157224 */ /* 0x000fe200078e000e */
        /* <DEDUP_REMOVED lines=13> */
[----:B------:R-:W-:Y:S01]  /*2780*/  IMAD.MOV.U32 R6, RZ, RZ, R4 ;  /* 0x000000ffff067224 */ /* 0x000fe200078e0004 */
[----:B------:R-:W-:-:S04]  /*2790*/  MOV R4, R0 ;  /* 0x0000000000047202 */ /* 0x000fc80000000f00 */
[----:B------:R-:W-:Y:S05]  /*27a0*/  RET.REL.NODEC R4 `(_Z11second_gridIdEvPi) ;  /* 0xffffffd804147950 */ /* 0x000fea0003c3ffff */
        .weak           $__internal_0_$__cuda_sm20_div_rn_f64_full
        .type           $__internal_0_$__cuda_sm20_div_rn_f64_full,@function
        .size           $__internal_0_$__cuda_sm20_div_rn_f64_full,(.L_x_19 - $__internal_0_$__cuda_sm20_div_rn_f64_full)
$__internal_0_$__cuda_sm20_div_rn_f64_full:
[C---:B------:R-:W-:Y:S01]  /*27b0*/  FSETP.GEU.AND P0, PT, |R11|.reuse, 1.469367938527859385e-39, PT ;  /* 0x001000000b00780b */ /* 0x040fe20003f0e200 */
[----:B------:R-:W-:Y:S01]  /*27c0*/  IMAD.MOV.U32 R24, RZ, RZ, 0x1 ;  /* 0x00000001ff187424 */ /* 0x000fe200078e00ff */
[----:B------:R-:W-:Y:S01]  /*27d0*/  LOP3.LUT R8, R11, 0x800fffff, RZ, 0xc0, !PT ;  /* 0x800fffff0b087812 */ /* 0x000fe200078ec0ff */
[----:B------:R-:W-:Y:S01]  /*27e0*/  BSSY.RECONVERGENT B1, `(.L_x_7) ;  /* 0x0000055000017945 */ /* 0x000fe20003800200 */
[C---:B------:R-:W-:Y:S02]  /*27f0*/  FSETP.GEU.AND P2, PT, |R13|.reuse, 1.469367938527859385e-39, PT ;  /* 0x001000000d00780b */ /* 0x040fe40003f4e200 */
[----:B------:R-:W-:Y:S01]  /*2800*/  LOP3.LUT R9, R8, 0x3ff00000, RZ, 0xfc, !PT ;  /* 0x3ff0000008097812 */ /* 0x000fe200078efcff */
[----:B------:R-:W-:Y:S01]  /*2810*/  IMAD.MOV.U32 R8, RZ, RZ, R10 ;  /* 0x000000ffff087224 */ /* 0x000fe200078e000a */
[----:B------:R-:W-:Y:S02]  /*2820*/  LOP3.LUT R19, R13, 0x7ff00000, RZ, 0xc0, !PT ;  /* 0x7ff000000d137812 */ /* 0x000fe400078ec0ff */
[----:B------:R-:W-:-:S03]  /*2830*/  LOP3.LUT R22, R11, 0x7ff00000, RZ, 0xc0, !PT ;  /* 0x7ff000000b167812 */ /* 0x000fc600078ec0ff */
[----:B------:R-:W-:Y:S01]  /*2840*/  @!P0 DMUL R8, R10, 8.98846567431157953865e+307 ;  /* 0x7fe000000a088828 */ /* 0x000fe20000000000 */
[----:B------:R-:W-:-:S03]  /*2850*/  ISETP.GE.U32.AND P1, PT, R19, R22, PT ;  /* 0x000000161300720c */ /* 0x000fc60003f26070 */
[----:B------:R-:W-:Y:S01]  /*2860*/  @!P2 LOP3.LUT R20, R11, 0x7ff00000, RZ, 0xc0, !PT ;  /* 0x7ff000000b14a812 */ /* 0x000fe200078ec0ff */
[----:B------:R-:W-:Y:S01]  /*2870*/  @!P2 IMAD.MOV.U32 R28, RZ, RZ, RZ ;  /* 0x000000ffff1ca224 */ /* 0x000fe200078e00ff */
[----:B------:R-:W0:Y:S02]  /*2880*/  MUFU.RCP64H R25, R9 ;  /* 0x0000000900197308 */ /* 0x000e240000001800 */
[----:B------:R-:W-:Y:S01]  /*2890*/  @!P2 ISETP.GE.U32.AND P3, PT, R19, R20, PT ;  /* 0x000000141300a20c */ /* 0x000fe20003f66070 */
[----:B------:R-:W-:-:S05]  /*28a0*/  IMAD.MOV.U32 R20, RZ, RZ, 0x1ca00000 ;  /* 0x1ca00000ff147424 */ /* 0x000fca00078e00ff */
[----:B------:R-:W-:-:S04]  /*28b0*/  @!P2 SEL R23, R20, 0x63400000, !P3 ;  /* 0x634000001417a807 */ /* 0x000fc80005800000 */
[----:B------:R-:W-:-:S04]  /*28c0*/  @!P2 LOP3.LUT R23, R23, 0x80000000, R13, 0xf8, !PT ;  /* 0x800000001717a812 */ /* 0x000fc800078ef80d */
[----:B------:R-:W-:Y:S01]  /*28d0*/  @!P2 LOP3.LUT R29, R23, 0x100000, RZ, 0xfc, !PT ;  /* 0x00100000171da812 */ /* 0x000fe200078efcff */
[----:B0-----:R-:W-:-:S08]  /*28e0*/  DFMA R14, R24, -R8, 1 ;  /* 0x3ff00000180e742b */ /* 0x001fd00000000808 */
[----:B------:R-:W-:-:S08]  /*28f0*/  DFMA R14, R14, R14, R14 ;  /* 0x0000000e0e0e722b */ /* 0x000fd0000000000e */
[----:B------:R-:W-:Y:S01]  /*2900*/  DFMA R24, R24, R14, R24 ;  /* 0x0000000e1818722b */ /* 0x000fe20000000018 */
[----:B------:R-:W-:Y:S01]  /*2910*/  SEL R15, R20, 0x63400000, !P1 ;  /* 0x63400000140f7807 */ /* 0x000fe20004800000 */
[----:B------:R-:W-:-:S03]  /*2920*/  IMAD.MOV.U32 R14, RZ, RZ, R12 ;  /* 0x000000ffff0e7224 */ /* 0x000fc600078e000c */
[----:B------:R-:W-:-:S03]  /*2930*/  LOP3.LUT R15, R15, 0x800fffff, R13, 0xf8, !PT ;  /* 0x800fffff0f0f7812 */ /* 0x000fc600078ef80d */
[----:B------:R-:W-:-:S03]  /*2940*/  DFMA R26, R24, -R8, 1 ;  /* 0x3ff00000181a742b */ /* 0x000fc60000000808 */
[----:B------:R-:W-:-:S05]  /*2950*/  @!P2 DFMA R14, R14, 2, -R28 ;  /* 0x400000000e0ea82b */ /* 0x000fca000000081c */
[----:B------:R-:W-:-:S08]  /*2960*/  DFMA R26, R24, R26, R24 ;  /* 0x0000001a181a722b */ /* 0x000fd00000000018 */
[----:B------:R-:W-:-:S08]  /*2970*/  DMUL R24, R26, R14 ;  /* 0x0000000e1a187228 */ /* 0x000fd00000000000 */
[----:B------:R-:W-:-:S08]  /*2980*/  DFMA R28, R24, -R8, R14 ;  /* 0x80000008181c722b */ /* 0x000fd0000000000e */
[----:B------:R-:W-:Y:S01]  /*2990*/  DFMA R28, R26, R28, R24 ;  /* 0x0000001c1a1c722b */ /* 0x000fe20000000018 */
[----:B------:R-:W-:Y:S01]  /*29a0*/  MOV R25, R19 ;  /* 0x0000001300197202 */ /* 0x000fe20000000f00 */
[----:B------:R-:W-:Y:S01]  /*29b0*/  IMAD.MOV.U32 R24, RZ, RZ, R22 ;  /* 0x000000ffff187224 */ /* 0x000fe200078e0016 */
[----:B------:R-:W-:Y:S02]  /*29c0*/  @!P2 LOP3.LUT R25, R15, 0x7ff00000, RZ, 0xc0, !PT ;  /* 0x7ff000000f19a812 */ /* 0x000fe400078ec0ff */
[----:B------:R-:W-:-:S03]  /*29d0*/  @!P0 LOP3.LUT R24, R9, 0x7ff00000, RZ, 0xc0, !PT ;  /* 0x7ff0000009188812 */ /* 0x000fc600078ec0ff */
[----:B------:R-:W-:Y:S02]  /*29e0*/  VIADD R22, R25, 0xffffffff ;  /* 0xffffffff19167836 */ /* 0x000fe40000000000 */
[----:B------:R-:W-:-:S03]  /*29f0*/  VIADD R23, R24, 0xffffffff ;  /* 0xffffffff18177836 */ /* 0x000fc60000000000 */
[----:B------:R-:W-:-:S04]  /*2a00*/  ISETP.GT.U32.AND P0, PT, R22, 0x7feffffe, PT ;  /* 0x7feffffe1600780c */ /* 0x000fc80003f04070 */
[----:B------:R-:W-:-:S13]  /*2a10*/  ISETP.GT.U32.OR P0, PT, R23, 0x7feffffe, P0 ;  /* 0x7feffffe1700780c */ /* 0x000fda0000704470 */
[----:B------:R-:W-:Y:S05]  /*2a20*/  @P0 BRA `(.L_x_8) ;  /* 0x00000000006c0947 */ /* 0x000fea0003800000 */
[----:B------:R-:W-:Y:S01]  /*2a30*/  LOP3.LUT R22, R11, 0x7ff00000, RZ, 0xc0, !PT ;  /* 0x7ff000000b167812 */ /* 0x000fe200078ec0ff */
[----:B------:R-:W-:-:S03]  /*2a40*/  IMAD.MOV.U32 R24, RZ, RZ, RZ ;  /* 0x000000ffff187224 */ /* 0x000fc600078e00ff */
[CC--:B------:R-:W-:Y:S02]  /*2a50*/  VIADDMNMX R12, R19.reuse, -R22.reuse, 0xb9600000, !PT ;  /* 0xb9600000130c7446 */ /* 0x0c0fe40007800916 */
[----:B------:R-:W-:Y:S02]  /*2a60*/  ISETP.GE.U32.AND P0, PT, R19, R22, PT ;  /* 0x000000161300720c */ /* 0x000fe40003f06070 */
[----:B------:R-:W-:Y:S02]  /*2a70*/  VIMNMX R12, PT, PT, R12, 0x46a00000, PT ;  /* 0x46a000000c0c7848 */ /* 0x000fe40003fe0100 */
[----:B------:R-:W-:-:S05]  /*2a80*/  SEL R13, R20, 0x63400000, !P0 ;  /* 0x63400000140d7807 */ /* 0x000fca0004000000 */
[----:B------:R-:W-:-:S04]  /*2a90*/  IMAD.IADD R12, R12, 0x1, -R13 ;  /* 0x000000010c0c7824 */ /* 0x000fc800078e0a0d */
[----:B------:R-:W-:-:S06]  /*2aa0*/  VIADD R25, R12, 0x7fe00000 ;  /* 0x7fe000000c197836 */ /* 0x000fcc0000000000 */
[----:B------:R-:W-:-:S10]  /*2ab0*/  DMUL R22, R28, R24 ;  /* 0x000000181c167228 */ /* 0x000fd40000000000 */
[----:B------:R-:W-:-:S13]  /*2ac0*/  FSETP.GTU.AND P0, PT, |R23|, 1.469367938527859385e-39, PT ;  /* 0x001000001700780b */ /* 0x000fda0003f0c200 */
[----:B------:R-:W-:Y:S05]  /*2ad0*/  @P0 BRA `(.L_x_9) ;  /* 0x0000000000940947 */ /* 0x000fea0003800000 */
[----:B------:R-:W-:Y:S01]  /*2ae0*/  DFMA R8, R28, -R8, R14 ;  /* 0x800000081c08722b */ /* 0x000fe2000000000e */
[----:B------:R-:W-:-:S09]  /*2af0*/  MOV R24, RZ ;  /* 0x000000ff00187202 */ /* 0x000fd20000000f00 */
[C---:B------:R-:W-:Y:S02]  /*2b00*/  FSETP.NEU.AND P0, PT, R9.reuse, RZ, PT ;  /* 0x000000ff0900720b */ /* 0x040fe40003f0d000 */
[----:B------:R-:W-:-:S04]  /*2b10*/  LOP3.LUT R11, R9, 0x80000000, R11, 0x48, !PT ;  /* 0x80000000090b7812 */ /* 0x000fc800078e480b */
[----:B------:R-:W-:-:S07]  /*2b20*/  LOP3.LUT R25, R11, R25, RZ, 0xfc, !PT ;  /* 0x000000190b197212 */ /* 0x000fce00078efcff */
[----:B------:R-:W-:Y:S05]  /*2b30*/  @!P0 BRA `(.L_x_9) ;  /* 0x00000000007c8947 */ /* 0x000fea0003800000 */
[----:B------:R-:W-:Y:S01]  /*2b40*/  IMAD.MOV R9, RZ, RZ, -R12 ;  /* 0x000000ffff097224 */ /* 0x000fe200078e0a0c */
[----:B------:R-:W-:Y:S01]  /*2b50*/  DMUL.RP R24, R28, R24 ;  /* 0x000000181c187228 */ /* 0x000fe20000008000 */
[----:B------:R-:W-:-:S06]  /*2b60*/  IMAD.MOV.U32 R8, RZ, RZ, RZ ;  /* 0x000000ffff087224 */ /* 0x000fcc00078e00ff */
[----:B------:R-:W-:-:S03]  /*2b70*/  DFMA R8, R22, -R8, R28 ;  /* 0x800000081608722b */ /* 0x000fc6000000001c */
[----:B------:R-:W-:-:S03]  /*2b80*/  LOP3.LUT R11, R25, R11, RZ, 0x3c, !PT ;  /* 0x0000000b190b7212 */ /* 0x000fc600078e3cff */
[----:B------:R-:W-:-:S04]  /*2b90*/  IADD3 R8, PT, PT, -R12, -0x43300000, RZ ;  /* 0xbcd000000c087810 */ /* 0x000fc80007ffe1ff */
[----:B------:R-:W-:-:S04]  /*2ba0*/  FSETP.NEU.AND P0, PT, |R9|, R8, PT ;  /* 0x000000080900720b */ /* 0x000fc80003f0d200 */
[----:B------:R-:W-:Y:S02]  /*2bb0*/  FSEL R22, R24, R22, !P0 ;  /* 0x0000001618167208 */ /* 0x000fe40004000000 */
[----:B------:R-:W-:Y:S01]  /*2bc0*/  FSEL R23, R11, R23, !P0 ;  /* 0x000000170b177208 */ /* 0x000fe20004000000 */
[----:B------:R-:W-:Y:S06]  /*2bd0*/  BRA `(.L_x_9) ;  /* 0x0000000000547947 */ /* 0x000fec0003800000 */
.L_x_8:
[----:B------:R-:W-:-:S14]  /*2be0*/  DSETP.NAN.AND P0, PT, R12, R12, PT ;  /* 0x0000000c0c00722a */ /* 0x000fdc0003f08000 */
[----:B------:R-:W-:Y:S05]  /*2bf0*/  @P0 BRA `(.L_x_10) ;  /* 0x0000000000440947 */ /* 0x000fea0003800000 */
[----:B------:R-:W-:-:S14]  /*2c00*/  DSETP.NAN.AND P0, PT, R10, R10, PT ;  /* 0x0000000a0a00722a */ /* 0x000fdc0003f08000 */
[----:B------:R-:W-:Y:S05]  /*2c10*/  @P0 BRA `(.L_x_11) ;  /* 0x0000000000300947 */ /* 0x000fea0003800000 */
[----:B------:R-:W-:Y:S01]  /*2c20*/  ISETP.NE.AND P0, PT, R25, R24, PT ;  /* 0x000000181900720c */ /* 0x000fe20003f05270 */
[----:B------:R-:W-:Y:S02]  /*2c30*/  IMAD.MOV.U32 R22, RZ, RZ, 0x0 ;  /* 0x00000000ff167424 */ /* 0x000fe400078e00ff */
[----:B------:R-:W-:-:S10]  /*2c40*/  IMAD.MOV.U32 R23, RZ, RZ, -0x80000 ;  /* 0xfff80000ff177424 */ /* 0x000fd400078e00ff */
[----:B------:R-:W-:Y:S05]  /*2c50*/  @!P0 BRA `(.L_x_9) ;  /* 0x0000000000348947 */ /* 0x000fea0003800000 */
[----:B------:R-:W-:Y:S02]  /*2c60*/  ISETP.NE.AND P0, PT, R25, 0x7ff00000, PT ;  /* 0x7ff000001900780c */ /* 0x000fe40003f05270 */
[----:B------:R-:W-:Y:S02]  /*2c70*/  LOP3.LUT R23, R13, 0x80000000, R11, 0x48, !PT ;  /* 0x800000000d177812 */ /* 0x000fe400078e480b */
[----:B------:R-:W-:-:S13]  /*2c80*/  ISETP.EQ.OR P0, PT, R24, RZ, !P0 ;  /* 0x000000ff1800720c */ /* 0x000fda0004702670 */
[----:B------:R-:W-:Y:S01]  /*2c90*/  @P0 LOP3.LUT R8, R23, 0x7ff00000, RZ, 0xfc, !PT ;  /* 0x7ff0000017080812 */ /* 0x000fe200078efcff */
[----:B------:R-:W-:Y:S02]  /*2ca0*/  @!P0 IMAD.MOV.U32 R22, RZ, RZ, RZ ;  /* 0x000000ffff168224 */ /* 0x000fe400078e00ff */
[----:B------:R-:W-:Y:S01]  /*2cb0*/  @P0 IMAD.MOV.U32 R22, RZ, RZ, RZ ;  /* 0x000000ffff160224 */ /* 0x000fe200078e00ff */
[----:B------:R-:W-:Y:S01]  /*2cc0*/  @P0 MOV R23, R8 ;  /* 0x0000000800170202 */ /* 0x000fe20000000f00 */
[----:B------:R-:W-:Y:S06]  /*2cd0*/  BRA `(.L_x_9) ;  /* 0x0000000000147947 */ /* 0x000fec0003800000 */
.L_x_11:
[----:B------:R-:W-:Y:S01]  /*2ce0*/  LOP3.LUT R23, R11, 0x80000, RZ, 0xfc, !PT ;  /* 0x000800000b177812 */ /* 0x000fe200078efcff */
[----:B------:R-:W-:Y:S01]  /*2cf0*/  IMAD.MOV.U32 R22, RZ, RZ, R10 ;  /* 0x000000ffff167224 */ /* 0x000fe200078e000a */
[----:B------:R-:W-:Y:S06]  /*2d00*/  BRA `(.L_x_9) ;  /* 0x0000000000087947 */ /* 0x000fec0003800000 */
.L_x_10:
[----:B------:R-:W-:Y:S01]  /*2d10*/  LOP3.LUT R23, R13, 0x80000, RZ, 0xfc, !PT ;  /* 0x000800000d177812 */ /* 0x000fe200078efcff */
[----:B------:R-:W-:-:S07]  /*2d20*/  IMAD.MOV.U32 R22, RZ, RZ, R12 ;  /* 0x000000ffff167224 */ /* 0x000fce00078e000c */
.L_x_9:
[----:B------:R-:W-:Y:S05]  /*2d30*/  BSYNC.RECONVERGENT B1 ;  /* 0x0000000000017941 */ /* 0x000fea0003800200 */
.L_x_7:
[----:B------:R-:W-:Y:S02]  /*2d40*/  IMAD.MOV.U32 R19, RZ, RZ, 0x0 ;  /* 0x00000000ff137424 */ /* 0x000fe400078e00ff */
[----:B------:R-:W-:Y:S02]  /*2d50*/  IMAD.MOV.U32 R8, RZ, RZ, R22 ;  /* 0x000000ffff087224 */ /* 0x000fe400078e0016 */
[----:B------:R-:W-:Y:S01]  /*2d60*/  IMAD.MOV.U32 R9, RZ, RZ, R23 ;  /* 0x000000ffff097224 */ /* 0x000fe200078e0017 */
[----:B------:R-:W-:Y:S06]  /*2d70*/  RET.REL.NODEC R18 `(_Z11second_gridIdEvPi) ;  /* 0xffffffd012a07950 */ /* 0x000fec0003c3ffff */
.L_x_12:
[----:B------:R-:W-:-:S00]  /*2d80*/  BRA `(.L_x_12) ;  /* 0xfffffffc00fc7947 */ /* 0x000fc0000383ffff */
[----:B------:R-:W-:-:S00]  /*2d90*/  NOP ;  /* 0x0000000000007918 */ /* 0x000fc00000000000 */
        /* <DEDUP_REMOVED lines=14> */
.L_x_19:


//--------------------- .text._Z10first_gridIdEvPi --------------------------
	.section	.text._Z10first_gridIdEvPi,"ax",@progbits
	.align	128
        .global         _Z10first_gridIdEvPi
        .type           _Z10first_gridIdEvPi,@function
        .size           _Z10first_gridIdEvPi,(.L_x_21 - _Z10first_gridIdEvPi)
        .other          _Z10first_gridIdEvPi,@"STO_CUDA_ENTRY STV_DEFAULT"
_Z10first_gridIdEvPi:
.text._Z10first_gridIdEvPi:
        /* <DEDUP_REMOVED lines=8> */
[----:B------:R-:W-:Y:S01]  /*0080*/  IMAD.U32 R7, RZ, RZ, UR5 ;  /* 0x00000005ff077e24 */ /* 0x000fe2000f8e00ff */
[----:B------:R-:W-:Y:S01]  /*0090*/  MOV R6, UR4 ;  /* 0x0000000400067c02 */ /* 0x000fe20008000f00 */
[----:B------:R-:W-:Y:S01]  /*00a0*/  IMAD.U32 R5, RZ, RZ, UR5 ;  /* 0x00000005ff057e24 */ /* 0x000fe2000f8e00ff */
[----:B------:R-:W-:Y:S01]  /*00b0*/  MOV R17, UR6 ;  /* 0x0000000600117c02 */ /* 0x000fe20008000f00 */
[----:B------:R-:W-:Y:S01]  /*00c0*/  IMAD.U32 R4, RZ, RZ, UR4 ;  /* 0x00000004ff047e24 */ /* 0x000fe2000f8e00ff */
[----:B--23--:R-:W-:-:S07]  /*00d0*/  MOV R5, R7 ;  /* 0x0000000700057202 */ /* 0x00cfce0000000f00 */
[----:B------:R-:W-:-:S07]  /*00e0*/  LEPC R20, `(.L_x_13) ;  /* 0x000000001014794e */ /* 0x000fce0000000000 */
[----:B0---4-:R-:W-:Y:S05]  /*00f0*/  CALL.ABS.NOINC R2 ;  /* 0x0000000002007343 */ /* 0x011fea0003c00000 */
.L_x_13:
[----:B------:R-:W0:Y:S01]  /*0100*/  S2R R0, SR_TID.X ;  /* 0x0000000000007919 */ /* 0x000e220000002100 */
[----:B------:R-:W1:Y:S01]  /*0110*/  S2UR UR5, SR_CTAID.X ;  /* 0x00000000000579c3 */ /* 0x000e620000002500 */
[----:B------:R-:W-:Y:S07]  /*0120*/  ST.E.64 desc[UR36][R4.64+-0x8], R16 ;  /* 0xfffff81004007985 */ /* 0x000fee000c101b24 */
[----:B------:R-:W2:Y:S08]  /*0130*/  LDC.64 R6, c[0x3][RZ] ;  /* 0x00c00000ff067b82 */ /* 0x000eb00000000a00 */
[----:B------:R-:W2:Y:S08]  /*0140*/  LDC.64 R18, c[0x3][0x8] ;  /* 0x00c00200ff127b82 */ /* 0x000eb00000000a00 */
[----:B------:R-:W3:Y:S01]  /*0150*/  LDC.64 R8, c[0x3][0x10] ;  /* 0x00c00400ff087b82 */ /* 0x000ee20000000a00 */
[----:B-1----:R-:W-:-:S02]  /*0160*/  UIADD3 UR4, UPT, UPT, UR5, 0x1, URZ ;  /* 0x0000000105047890 */ /* 0x002fc4000fffe0ff */
[----:B------:R-:W-:Y:S01]  /*0170*/  I2F.F64.U32 R10, UR5 ;  /* 0x00000005000a7d12 */ /* 0x000fe20008201800 */
[----:B0-----:R-:W-:-:S04]  /*0180*/  VIADD R24, R0, 0x1 ;  /* 0x0000000100187836 */ /* 0x001fc80000000000 */
[----:B------:R-:W3:Y:S03]  /*0190*/  LDC.64 R20, c[0x3][0x18] ;  /* 0x00c00600ff147b82 */ /* 0x000ee60000000a00 */
[----:B------:R-:W0:Y:S05]  /*01a0*/  I2F.F64.U32 R22, R0 ;  /* 0x0000000000167312 */ /* 0x000e2a0000201800 */
[----:B------:R-:W1:Y:S01]  /*01b0*/  LDC R25, c[0x0][0x360] ;  /* 0x0000d800ff197b82 */ /* 0x000e620000000800 */
[----:B--2---:R-:W-:Y:S02]  /*01c0*/  DADD R18, R18, -R6 ;  /* 0x0000000012127229 */ /* 0x004fe40000000806 */
[----:B------:R-:W2:Y:S05]  /*01d0*/  I2F.F64.U32 R12, R24 ;  /* 0x00000018000c7312 */ /* 0x000eaa0000201800 */
[----:B------:R-:W4:Y:S01]  /*01e0*/  LDC.64 R2, c[0x0][0x380] ;  /* 0x0000e000ff027b82 */ /* 0x000f220000000a00 */
[----:B0-----:R-:W-:-:S02]  /*01f0*/  DMUL R22, R22, R18 ;  /* 0x0000001216167228 */ /* 0x001fc40000000000 */
[----:B------:R-:W0:Y:S01]  /*0200*/  I2F.F64.U32 R14, UR4 ;  /* 0x00000004000e7d12 */ /* 0x000e220008201800 */
[----:B---3--:R-:W-:Y:S02]  /*0210*/  DADD R20, R20, -R8 ;  /* 0x0000000014147229 */ /* 0x008fe40000000808 */
[----:B--2---:R-:W-:-:S03]  /*0220*/  DMUL R12, R18, R12 ;  /* 0x0000000c120c7228 */ /* 0x004fc60000000000 */
[----:B------:R-:W-:-:S03]  /*0230*/  DFMA R22, R22, 0.015625, R6 ;  /* 0x3f9000001616782b */ /* 0x000fc60000000006 */
[----:B------:R-:W-:Y:S01]  /*0240*/  DMUL R10, R10, R20 ;  /* 0x000000140a0a7228 */ /* 0x000fe20000000000 */
[----:B-1----:R-:W-:Y:S01]  /*0250*/  IMAD R25, R25, UR5, R0 ;  /* 0x0000000519197c24 */ /* 0x002fe2000f8e0200 */
[----:B0-----:R-:W-:Y:S02]  /*0260*/  DMUL R14, R20, R14 ;  /* 0x0000000e140e7228 */ /* 0x001fe40000000000 */
[----:B------:R-:W-:Y:S01]  /*0270*/  ST.E.64 desc[UR36][R4.64], R22 ;  /* 0x0000001604007985 */ /* 0x000fe2000c101b24 */
[----:B------:R-:W-:Y:S01]  /*0280*/  DFMA R12, R12, 0.015625, R6 ;  /* 0x3f9000000c0c782b */ /* 0x000fe20000000006 */
[----:B------:R-:W-:Y:S02]  /*0290*/  SHF.L.U32 R25, R25, 0x4, RZ ;  /* 0x0000000419197819 */ /* 0x000fe400000006ff */
[--C-:B------:R-:W-:Y:S01]  /*02a0*/  DFMA R10, R10, 0.03125, R8.reuse ;  /* 0x3fa000000a0a782b */ /* 0x100fe20000000008 */
[----:B------:R-:W-:Y:S01]  /*02b0*/  MOV R7, 0x9 ;  /* 0x0000000900077802 */ /* 0x000fe20000000f00 */
[----:B------:R-:W-:Y:S01]  /*02c0*/  DFMA R14, R14, 0.03125, R8 ;  /* 0x3fa000000e0e782b */ /* 0x000fe20000000008 */
[----:B----4-:R-:W-:Y:S01]  /*02d0*/  IMAD.WIDE.U32 R2, R25, 0x4, R2 ;  /* 0x0000000419027825 */ /* 0x010fe200078e0002 */
[----:B------:R-:W-:Y:S04]  /*02e0*/  ST.E.64 desc[UR36][R4.64+0x8], R12 ;  /* 0x0000080c04007985 */ /* 0x000fe8000c101b24 */
[----:B------:R-:W-:Y:S04]  /*02f0*/  ST.E.64 desc[UR36][R4.64+0x10], R10 ;  /* 0x0000100a04007985 */ /* 0x000fe8000c101b24 */
[----:B------:R-:W-:Y:S04]  /*0300*/  ST.E.64 desc[UR36][R4.64+0x18], R14 ;  /* 0x0000180e04007985 */ /* 0x000fe8000c101b24 */
[----:B------:R-:W-:Y:S01]  /*0310*/  STG.E desc[UR36][R2.64], R7 ;  /* 0x0000000702007986 */ /* 0x000fe2000c101924 */
[----:B------:R-:W-:Y:S05]  /*0320*/  EXIT ;  /* 0x000000000000794d */ /* 0x000fea0003800000 */
.L_x_14:
        /* <DEDUP_REMOVED lines=13> */
.L_x_21:


//--------------------- .nv.shared.reserved.0     --------------------------
	.section	.nv.shared.reserved.0,"aw",@nobits
	.weak		__nv_reservedSMEM_offset_0_alias
	.size		__nv_reservedSMEM_offset_0_alias, 0, 64
	.other		__nv_reservedSMEM_offset_0_alias,@"STO_CUDA_RESERVED_SHARED STV_DEFAULT"
__nv_reservedSMEM_offset_0_alias:
	.zero		0
	.zero		64


//--------------------- .nv.constant0._Z11second_gridIdEvPi --------------------------
	.section	.nv.constant0._Z11second_gridIdEvPi,"a",@progbits
	.sectionflags	@""
	.align	4
.nv.constant0._Z11second_gridIdEvPi:
	.zero		904


//--------------------- .nv.constant0._Z10first_gridIdEvPi --------------------------
	.section	.nv.constant0._Z10first_gridIdEvPi,"a",@progbits
	.sectionflags	@""
	.align	4
.nv.constant0._Z10first_gridIdEvPi:
	.zero		904


//--------------------- SYMBOLS --------------------------

	.type		.nv.reservedSmem.offset0,@object
	.size		.nv.reservedSmem.offset0,0x4
	.type		malloc,@function
